	.target	sm_90a

	.elftype	@"ET_EXEC"


//--------------------- .note.nv.tkinfo           --------------------------
	.section	.note.nv.tkinfo,"",@"SHT_NOTE"
	.sectionflags	@"SHF_NOTE_NV_TKINFO"
	.tkinfo
        /*0018*/ 	.word	0x00000002
        /*0030*/ 	.string	""
        /*0030*/ 	.string	"ptxas"
        /*0030*/ 	.string	"Cuda compilation tools, release 13.0, V13.0.88"
        /*0030*/ 	.string	"Build cuda_13.0.r13.0/compiler.36424714_0"
        /*0030*/ 	.string	"-arch sm_90a -m 64 "



//--------------------- .note.nv.cuinfo           --------------------------
	.section	.note.nv.cuinfo,"",@"SHT_NOTE"
	.sectionflags	@"SHF_NOTE_NV_CUINFO"
        /*0018*/ 	.short	0x0002
        /*001a*/ 	.short	0x005a
        /*001c*/ 	.short	0x0082
	.zero		2


//--------------------- .nv.info                  --------------------------
	.section	.nv.info,"",@"SHT_CUDA_INFO"
	.align	4


	//----- nvinfo : EIATTR_REGCOUNT
	.align		4
        /*0000*/ 	.byte	0x04, 0x2f
        /*0002*/ 	.short	(.L_12 - .L_11)
	.align		4
.L_11:
        /*0004*/ 	.word	index@(_ZN7cutlass13device_kernelINS_4gemm6kernel13GemmUniversalIN4cute5tupleIJiiiiEEENS1_10collective13CollectiveMmaINS1_37MainloopSm90TmaGmmaWarpSpecializedFP8ILi19ENS5_IJNS4_1CILi1EEESB_SB_EEENS1_35KernelTmaWarpSpecializedCooperativeEEENS5_IJNSA_ILi192EEENSA_ILi176EEENSA_ILi32EEEEEENS_12float_e4m3_tENS5_IJlSB_lEEESJ_SK_NS4_8TiledMMAINS4_8MMA_AtomIJNS4_4SM904GMMA30MMA_64x16x32_F32E4M3E4M3_SS_TNILNSO_7ScaleInE1ELSQ_1EEEEEENS4_6LayoutINS5_IJNSA_ILi2EEESB_SB_EEENS5_IJSB_NSA_ILi0EEESW_EEEEENS5_IJNS4_10UnderscoreESZ_SZ_EEEEENS4_13SM90_TMA_LOADENS4_14ComposedLayoutINS4_7SwizzleILi1ELi4ELi3EEENS4_18smem_ptr_flag_bitsILi8EEENST_INS5_IJNSA_ILi8EEESH_EEENS5_IJSH_SB_EEEEEEEvNS4_8identityES12_S1C_vS1D_EENS_8epilogue10collective6detail29Sm90TmaWarpSpecializedAdapterINS1G_15DefaultEpilogueISJ_SK_SK_NS1F_6thread17LinearCombinationISJ_Li1EffLNS1K_9ScaleType4KindE0ELNS_15FloatRoundStyleE2ESJ_EENS1_15EpilogueDefaultEEEEEvvEEEEvNT_6ParamsE)
        /*0008*/ 	.word	0x000000a8


	//----- nvinfo : EIATTR_FRAME_SIZE
	.align		4
.L_12:
        /*000c*/ 	.byte	0x04, 0x11
        /*000e*/ 	.short	(.L_14 - .L_13)
	.align		4
.L_13:
        /*0010*/ 	.word	index@(_ZN7cutlass13device_kernelINS_4gemm6kernel13GemmUniversalIN4cute5tupleIJiiiiEEENS1_10collective13CollectiveMmaINS1_37MainloopSm90TmaGmmaWarpSpecializedFP8ILi19ENS5_IJNS4_1CILi1EEESB_SB_EEENS1_35KernelTmaWarpSpecializedCooperativeEEENS5_IJNSA_ILi192EEENSA_ILi176EEENSA_ILi32EEEEEENS_12float_e4m3_tENS5_IJlSB_lEEESJ_SK_NS4_8TiledMMAINS4_8MMA_AtomIJNS4_4SM904GMMA30MMA_64x16x32_F32E4M3E4M3_SS_TNILNSO_7ScaleInE1ELSQ_1EEEEEENS4_6LayoutINS5_IJNSA_ILi2EEESB_SB_EEENS5_IJSB_NSA_ILi0EEESW_EEEEENS5_IJNS4_10UnderscoreESZ_SZ_EEEEENS4_13SM90_TMA_LOADENS4_14ComposedLayoutINS4_7SwizzleILi1ELi4ELi3EEENS4_18smem_ptr_flag_bitsILi8EEENST_INS5_IJNSA_ILi8EEESH_EEENS5_IJSH_SB_EEEEEEEvNS4_8identityES12_S1C_vS1D_EENS_8epilogue10collective6detail29Sm90TmaWarpSpecializedAdapterINS1G_15DefaultEpilogueISJ_SK_SK_NS1F_6thread17LinearCombinationISJ_Li1EffLNS1K_9ScaleType4KindE0ELNS_15FloatRoundStyleE2ESJ_EENS1_15EpilogueDefaultEEEEEvvEEEEvNT_6ParamsE)
        /*0014*/ 	.word	0x00000288


	//----- nvinfo : EIATTR_MIN_STACK_SIZE
	.align		4
.L_14:
        /*0018*/ 	.byte	0x04, 0x12
        /*001a*/ 	.short	(.L_16 - .L_15)
	.align		4
.L_15:
        /*001c*/ 	.word	index@(_ZN7cutlass13device_kernelINS_4gemm6kernel13GemmUniversalIN4cute5tupleIJiiiiEEENS1_10collective13CollectiveMmaINS1_37MainloopSm90TmaGmmaWarpSpecializedFP8ILi19ENS5_IJNS4_1CILi1EEESB_SB_EEENS1_35KernelTmaWarpSpecializedCooperativeEEENS5_IJNSA_ILi192EEENSA_ILi176EEENSA_ILi32EEEEEENS_12float_e4m3_tENS5_IJlSB_lEEESJ_SK_NS4_8TiledMMAINS4_8MMA_AtomIJNS4_4SM904GMMA30MMA_64x16x32_F32E4M3E4M3_SS_TNILNSO_7ScaleInE1ELSQ_1EEEEEENS4_6LayoutINS5_IJNSA_ILi2EEESB_SB_EEENS5_IJSB_NSA_ILi0EEESW_EEEEENS5_IJNS4_10UnderscoreESZ_SZ_EEEEENS4_13SM90_TMA_LOADENS4_14ComposedLayoutINS4_7SwizzleILi1ELi4ELi3EEENS4_18smem_ptr_flag_bitsILi8EEENST_INS5_IJNSA_ILi8EEESH_EEENS5_IJSH_SB_EEEEEEEvNS4_8identityES12_S1C_vS1D_EENS_8epilogue10collective6detail29Sm90TmaWarpSpecializedAdapterINS1G_15DefaultEpilogueISJ_SK_SK_NS1F_6thread17LinearCombinationISJ_Li1EffLNS1K_9ScaleType4KindE0ELNS_15FloatRoundStyleE2ESJ_EENS1_15EpilogueDefaultEEEEEvvEEEEvNT_6ParamsE)
        /*0020*/ 	.word	0x00000288
.L_16:


//--------------------- .nv.compat                --------------------------
	.section	.nv.compat,"",@"SHT_CUDA_COMPAT_INFO"
	.align	4
        /*0000*/ 	.byte	0x02, 0x09, 0x01, 0x00, 0x02, 0x02, 0x04, 0x00, 0x02, 0x05, 0x05, 0x00, 0x03, 0x07, 0x01, 0x01
        /*0010*/ 	.byte	0x02, 0x03, 0x01, 0x00, 0x02, 0x06, 0x01, 0x00, 0x04, 0x0b, 0x08, 0x00, 0x00, 0x00, 0x00, 0x00
        /*0020*/ 	.byte	0x00, 0x00, 0x00, 0x00


//--------------------- .nv.info._ZN7cutlass13device_kernelINS_4gemm6kernel13GemmUniversalIN4cute5tupleIJiiiiEEENS1_10collective13CollectiveMmaINS1_37MainloopSm90TmaGmmaWarpSpecializedFP8ILi19ENS5_IJNS4_1CILi1EEESB_SB_EEENS1_35KernelTmaWarpSpecializedCooperativeEEENS5_IJNSA_ILi192EEENSA_ILi176EEENSA_ILi32EEEEEENS_12float_e4m3_tENS5_IJlSB_lEEESJ_SK_NS4_8TiledMMAINS4_8MMA_AtomIJNS4_4SM904GMMA30MMA_64x16x32_F32E4M3E4M3_SS_TNILNSO_7ScaleInE1ELSQ_1EEEEEENS4_6LayoutINS5_IJNSA_ILi2EEESB_SB_EEENS5_IJSB_NSA_ILi0EEESW_EEEEENS5_IJNS4_10UnderscoreESZ_SZ_EEEEENS4_13SM90_TMA_LOADENS4_14ComposedLayoutINS4_7SwizzleILi1ELi4ELi3EEENS4_18smem_ptr_flag_bitsILi8EEENST_INS5_IJNSA_ILi8EEESH_EEENS5_IJSH_SB_EEEEEEEvNS4_8identityES12_S1C_vS1D_EENS_8epilogue10collective6detail29Sm90TmaWarpSpecializedAdapterINS1G_15DefaultEpilogueISJ_SK_SK_NS1F_6thread17LinearCombinationISJ_Li1EffLNS1K_9ScaleType4KindE0ELNS_15FloatRoundStyleE2ESJ_EENS1_15EpilogueDefaultEEEEEvvEEEEvNT_6ParamsE --------------------------
	.section	.nv.info._ZN7cutlass13device_kernelINS_4gemm6kernel13GemmUniversalIN4cute5tupleIJiiiiEEENS1_10collective13CollectiveMmaINS1_37MainloopSm90TmaGmmaWarpSpecializedFP8ILi19ENS5_IJNS4_1CILi1EEESB_SB_EEENS1_35KernelTmaWarpSpecializedCooperativeEEENS5_IJNSA_ILi192EEENSA_ILi176EEENSA_ILi32EEEEEENS_12float_e4m3_tENS5_IJlSB_lEEESJ_SK_NS4_8TiledMMAINS4_8MMA_AtomIJNS4_4SM904GMMA30MMA_64x16x32_F32E4M3E4M3_SS_TNILNSO_7ScaleInE1ELSQ_1EEEEEENS4_6LayoutINS5_IJNSA_ILi2EEESB_SB_EEENS5_IJSB_NSA_ILi0EEESW_EEEEENS5_IJNS4_10UnderscoreESZ_SZ_EEEEENS4_13SM90_TMA_LOADENS4_14ComposedLayoutINS4_7SwizzleILi1ELi4ELi3EEENS4_18smem_ptr_flag_bitsILi8EEENST_INS5_IJNSA_ILi8EEESH_EEENS5_IJSH_SB_EEEEEEEvNS4_8identityES12_S1C_vS1D_EENS_8epilogue10collective6detail29Sm90TmaWarpSpecializedAdapterINS1G_15DefaultEpilogueISJ_SK_SK_NS1F_6thread17LinearCombinationISJ_Li1EffLNS1K_9ScaleType4KindE0ELNS_15FloatRoundStyleE2ESJ_EENS1_15EpilogueDefaultEEEEEvvEEEEvNT_6ParamsE,"",@"SHT_CUDA_INFO"
	.sectionflags	@""
	.align	4


	//----- nvinfo : EIATTR_CUDA_API_VERSION
	.align		4
        /*0000*/ 	.byte	0x04, 0x37
        /*0002*/ 	.short	(.L_18 - .L_17)
.L_17:
        /*0004*/ 	.word	0x00000082


	//----- nvinfo : EIATTR_KPARAM_INFO
	.align		4
.L_18:
        /*0008*/ 	.byte	0x04, 0x17
        /*000a*/ 	.short	(.L_20 - .L_19)
.L_19:
        /*000c*/ 	.word	0x00000000
        /*0010*/ 	.short	0x0000
        /*0012*/ 	.short	0x0070
        /*0014*/ 	.byte	0x00, 0xf0, 0x01, 0x10


	//----- nvinfo : EIATTR_SPARSE_MMA_MASK
	.align		4
.L_20:
        /*0018*/ 	.byte	0x03, 0x50
        /*001a*/ 	.short	0x0000


	//----- nvinfo : EIATTR_MAXREG_COUNT
	.align		4
        /*001c*/ 	.byte	0x03, 0x1b
        /*001e*/ 	.short	0x00a8


	//----- nvinfo : EIATTR_NUM_BARRIERS
	.align		4
        /*0020*/ 	.byte	0x02, 0x4c
        /*0022*/ 	.byte	0x01
	.zero		1


	//----- nvinfo : EIATTR_ANNOTATIONS
	.align		4
        /*0024*/ 	.byte	0x04, 0x55
        /*0026*/ 	.short	(.L_22 - .L_21)


	//   ....[0]....
.L_21:
        /*0028*/ 	.word	0x00000001
        /*002c*/ 	.byte	0xa0, 0x07, 0x00, 0x00, 0x01, 0x00, 0x00, 0x00, 0xc0, 0x07, 0x00, 0x00, 0x01, 0x00, 0x00, 0x00
        /* <DEDUP_REMOVED lines=629> */
        /*278c*/ 	.byte	0x00, 0x88, 0x01, 0x00


	//----- nvinfo : EIATTR_MERCURY_ISA_VERSION
	.align		4
.L_22:
        /*2790*/ 	.byte	0x03, 0x5f
        /*2792*/ 	.short	0x0101


	//----- nvinfo : EIATTR_INT_WARP_WIDE_INSTR_OFFSETS
	.align		4
        /*2794*/ 	.byte	0x04, 0x31
        /*2796*/ 	.short	(.L_24 - .L_23)


	//   ....[0]....
.L_23:
        /*2798*/ 	.word	0x00000690


	//   ....[1]....
        /*279c*/ 	.word	0x000006b0


	//   ....[2]....
        /*27a0*/ 	.word	0x000007b0


	//----- nvinfo : EIATTR_COOP_GROUP_MASK_REGIDS
	.align		4
.L_24:
        /*27a4*/ 	.byte	0x04, 0x29
        /*27a6*/ 	.short	(.L_26 - .L_25)


	//   ....[0]....
.L_25:
        /*27a8*/ 	.word	0xffffffff


	//   ....[1]....
        /*27ac*/ 	.word	0xffffffff


	//   ....[2]....
        /*27b0*/ 	.word	0xffffffff


	//   ....[3]....
        /*27b4*/ 	.word	0xffffffff


	//   ....[4]....
        /*27b8*/ 	.word	0xffffffff


	//----- nvinfo : EIATTR_COOP_GROUP_INSTR_OFFSETS
	.align		4
.L_26:
        /*27bc*/ 	.byte	0x04, 0x28
        /*27be*/ 	.short	(.L_28 - .L_27)


	//   ....[0]....
.L_27:
        /*27c0*/ 	.word	0x00000070


	//   ....[1]....
        /*27c4*/ 	.word	0x00000080


	//   ....[2]....
        /*27c8*/ 	.word	0x000001a0


	//   ....[3]....
        /*27cc*/ 	.word	0x000005d0


	//   ....[4]....
        /*27d0*/ 	.word	0x00001f50


	//----- nvinfo : EIATTR_REG_RECONFIG
	.align		4
.L_28:
        /*27d4*/ 	.byte	0x01, 0x54
	.zero		2


	//----- nvinfo : EIATTR_MBARRIER_INSTR_OFFSETS
	.align		4
        /*27d8*/ 	.byte	0x04, 0x39
        /*27da*/ 	.short	(.L_30 - .L_29)


	//   ....[0]....
.L_29:
        /*27dc*/ 	.word	0x00000340
        /*27e0*/ 	.word	0x000000ff
        /*27e4*/ 	.word	0x00000000
        /*27e8*/ 	.short	0x0100
        /*27ea*/ 	.byte	0x09
	.zero		1


	//   ....[1]....
        /*27ec*/ 	.word	0x00000350
        /*27f0*/ 	.word	0x000000ff
        /*27f4*/ 	.word	0x00000098
        /*27f8*/ 	.short	0x0100
        /*27fa*/ 	.byte	0x09
	.zero		1


	//   ....[2]....
        /*27fc*/ 	.word	0x00000360
        /*2800*/ 	.word	0x000000ff
        /*2804*/ 	.word	0x00000008
        /*2808*/ 	.short	0x0100
        /*280a*/ 	.byte	0x09
	.zero		1


	//   ....[3]....
        /*280c*/ 	.word	0x00000370
        /*2810*/ 	.word	0x000000ff
        /*2814*/ 	.word	0x000000a0
        /*2818*/ 	.short	0x0100
        /*281a*/ 	.byte	0x09
	.zero		1


	//   ....[4]....
        /*281c*/ 	.word	0x00000380
        /*2820*/ 	.word	0x000000ff
        /*2824*/ 	.word	0x00000010
        /*2828*/ 	.short	0x0100
        /*282a*/ 	.byte	0x09
	.zero		1


	//   ....[5]....
        /*282c*/ 	.word	0x00000390
        /*2830*/ 	.word	0x000000ff
        /*2834*/ 	.word	0x000000a8
        /*2838*/ 	.short	0x0100
        /*283a*/ 	.byte	0x09
	.zero		1


	//   ....[6]....
        /*283c*/ 	.word	0x000003a0
        /*2840*/ 	.word	0x000000ff
        /*2844*/ 	.word	0x00000018
        /*2848*/ 	.short	0x0100
        /*284a*/ 	.byte	0x09
	.zero		1


	//   ....[7]....
        /*284c*/ 	.word	0x000003b0
        /*2850*/ 	.word	0x000000ff
        /*2854*/ 	.word	0x000000b0
        /*2858*/ 	.short	0x0100
        /*285a*/ 	.byte	0x09
	.zero		1


	//   ....[8]....
        /*285c*/ 	.word	0x000003c0
        /*2860*/ 	.word	0x000000ff
        /*2864*/ 	.word	0x00000020
        /*2868*/ 	.short	0x0100
        /*286a*/ 	.byte	0x09
	.zero		1


	//   ....[9]....
        /*286c*/ 	.word	0x000003d0
        /*2870*/ 	.word	0x000000ff
        /*2874*/ 	.word	0x000000b8
        /*2878*/ 	.short	0x0100
        /*287a*/ 	.byte	0x09
	.zero		1


	//   ....[10]....
        /*287c*/ 	.word	0x000003e0
        /*2880*/ 	.word	0x000000ff
        /*2884*/ 	.word	0x00000028
        /*2888*/ 	.short	0x0100
        /*288a*/ 	.byte	0x09
	.zero		1


	//   ....[11]....
        /*288c*/ 	.word	0x000003f0
        /*2890*/ 	.word	0x000000ff
        /*2894*/ 	.word	0x000000c0
        /*2898*/ 	.short	0x0100
        /*289a*/ 	.byte	0x09
	.zero		1


	//   ....[12]....
        /*289c*/ 	.word	0x00000400
        /*28a0*/ 	.word	0x000000ff
        /*28a4*/ 	.word	0x00000030
        /*28a8*/ 	.short	0x0100
        /*28aa*/ 	.byte	0x09
	.zero		1


	//   ....[13]....
        /*28ac*/ 	.word	0x00000410
        /*28b0*/ 	.word	0x000000ff
        /*28b4*/ 	.word	0x000000c8
        /*28b8*/ 	.short	0x0100
        /*28ba*/ 	.byte	0x09
	.zero		1


	//   ....[14]....
        /*28bc*/ 	.word	0x00000420
        /*28c0*/ 	.word	0x000000ff
        /*28c4*/ 	.word	0x00000038
        /*28c8*/ 	.short	0x0100
        /*28ca*/ 	.byte	0x09
	.zero		1


	//   ....[15]....
        /*28cc*/ 	.word	0x00000430
        /*28d0*/ 	.word	0x000000ff
        /*28d4*/ 	.word	0x000000d0
        /*28d8*/ 	.short	0x0100
        /*28da*/ 	.byte	0x09
	.zero		1


	//   ....[16]....
        /*28dc*/ 	.word	0x00000440
        /*28e0*/ 	.word	0x000000ff
        /*28e4*/ 	.word	0x00000040
        /*28e8*/ 	.short	0x0100
        /*28ea*/ 	.byte	0x09
	.zero		1


	//   ....[17]....
        /*28ec*/ 	.word	0x00000450
        /*28f0*/ 	.word	0x000000ff
        /*28f4*/ 	.word	0x000000d8
        /*28f8*/ 	.short	0x0100
        /*28fa*/ 	.byte	0x09
	.zero		1


	//   ....[18]....
        /*28fc*/ 	.word	0x00000460
        /*2900*/ 	.word	0x000000ff
        /*2904*/ 	.word	0x00000048
        /*2908*/ 	.short	0x0100
        /*290a*/ 	.byte	0x09
	.zero		1


	//   ....[19]....
        /*290c*/ 	.word	0x00000470
        /*2910*/ 	.word	0x000000ff
        /*2914*/ 	.word	0x000000e0
        /*2918*/ 	.short	0x0100
        /*291a*/ 	.byte	0x09
	.zero		1


	//   ....[20]....
        /*291c*/ 	.word	0x00000480
        /*2920*/ 	.word	0x000000ff
        /*2924*/ 	.word	0x00000050
        /*2928*/ 	.short	0x0100
        /*292a*/ 	.byte	0x09
	.zero		1


	//   ....[21]....
        /*292c*/ 	.word	0x00000490
        /*2930*/ 	.word	0x000000ff
        /*2934*/ 	.word	0x000000e8
        /*2938*/ 	.short	0x0100
        /*293a*/ 	.byte	0x09
	.zero		1


	//   ....[22]....
        /*293c*/ 	.word	0x000004a0
        /*2940*/ 	.word	0x000000ff
        /*2944*/ 	.word	0x00000058
        /*2948*/ 	.short	0x0100
        /*294a*/ 	.byte	0x09
	.zero		1


	//   ....[23]....
        /*294c*/ 	.word	0x000004b0
        /*2950*/ 	.word	0x000000ff
        /*2954*/ 	.word	0x000000f0
        /*2958*/ 	.short	0x0100
        /*295a*/ 	.byte	0x09
	.zero		1


	//   ....[24]....
        /*295c*/ 	.word	0x000004c0
        /*2960*/ 	.word	0x000000ff
        /*2964*/ 	.word	0x00000060
        /*2968*/ 	.short	0x0100
        /*296a*/ 	.byte	0x09
	.zero		1


	//   ....[25]....
        /*296c*/ 	.word	0x000004d0
        /*2970*/ 	.word	0x000000ff
        /*2974*/ 	.word	0x000000f8
        /*2978*/ 	.short	0x0100
        /*297a*/ 	.byte	0x09
	.zero		1


	//   ....[26]....
        /*297c*/ 	.word	0x000004e0
        /*2980*/ 	.word	0x000000ff
        /*2984*/ 	.word	0x00000068
        /*2988*/ 	.short	0x0100
        /*298a*/ 	.byte	0x09
	.zero		1


	//   ....[27]....
        /*298c*/ 	.word	0x000004f0
        /*2990*/ 	.word	0x000000ff
        /*2994*/ 	.word	0x00000100
        /*2998*/ 	.short	0x0100
        /*299a*/ 	.byte	0x09
	.zero		1


	//   ....[28]....
        /*299c*/ 	.word	0x00000500
        /*29a0*/ 	.word	0x000000ff
        /*29a4*/ 	.word	0x00000070
        /*29a8*/ 	.short	0x0100
        /*29aa*/ 	.byte	0x09
	.zero		1


	//   ....[29]....
        /*29ac*/ 	.word	0x00000510
        /*29b0*/ 	.word	0x000000ff
        /*29b4*/ 	.word	0x00000108
        /*29b8*/ 	.short	0x0100
        /*29ba*/ 	.byte	0x09
	.zero		1


	//   ....[30]....
        /*29bc*/ 	.word	0x00000520
        /*29c0*/ 	.word	0x000000ff
        /*29c4*/ 	.word	0x00000078
        /*29c8*/ 	.short	0x0100
        /*29ca*/ 	.byte	0x09
	.zero		1


	//   ....[31]....
        /*29cc*/ 	.word	0x00000530
        /*29d0*/ 	.word	0x000000ff
        /*29d4*/ 	.word	0x00000110
        /*29d8*/ 	.short	0x0100
        /*29da*/ 	.byte	0x09
	.zero		1


	//   ....[32]....
        /*29dc*/ 	.word	0x00000540
        /*29e0*/ 	.word	0x000000ff
        /*29e4*/ 	.word	0x00000080
        /*29e8*/ 	.short	0x0100
        /*29ea*/ 	.byte	0x09
	.zero		1


	//   ....[33]....
        /*29ec*/ 	.word	0x00000550
        /*29f0*/ 	.word	0x000000ff
        /*29f4*/ 	.word	0x00000118
        /*29f8*/ 	.short	0x0100
        /*29fa*/ 	.byte	0x09
	.zero		1


	//   ....[34]....
        /*29fc*/ 	.word	0x00000560
        /*2a00*/ 	.word	0x000000ff
        /*2a04*/ 	.word	0x00000088
        /*2a08*/ 	.short	0x0100
        /*2a0a*/ 	.byte	0x09
	.zero		1


	//   ....[35]....
        /*2a0c*/ 	.word	0x00000570
        /*2a10*/ 	.word	0x000000ff
        /*2a14*/ 	.word	0x00000120
        /*2a18*/ 	.short	0x0100
        /*2a1a*/ 	.byte	0x09
	.zero		1


	//   ....[36]....
        /*2a1c*/ 	.word	0x00000580
        /*2a20*/ 	.word	0x000000ff
        /*2a24*/ 	.word	0x00000090
        /*2a28*/ 	.short	0x0100
        /*2a2a*/ 	.byte	0x09
	.zero		1


	//   ....[37]....
        /*2a2c*/ 	.word	0x00000590
        /*2a30*/ 	.word	0x000000ff
        /*2a34*/ 	.word	0x00000128
        /*2a38*/ 	.short	0x0100
        /*2a3a*/ 	.byte	0x09
	.zero		1


	//   ....[38]....
        /*2a3c*/ 	.word	0x000007e0
        /*2a40*/ 	.word	0x000000ff
        /*2a44*/ 	.word	0x00000140
        /*2a48*/ 	.short	0x0100
        /*2a4a*/ 	.byte	0x06
	.zero		1


	//   ....[39]....
        /*2a4c*/ 	.word	0x000007f0
        /*2a50*/ 	.word	0x000000ff
        /*2a54*/ 	.word	0x00000148
        /*2a58*/ 	.short	0x0100
        /*2a5a*/ 	.byte	0x06
	.zero		1


	//   ....[40]....
        /*2a5c*/ 	.word	0x00002380
        /*2a60*/ 	.word	0x000000ff
        /*2a64*/ 	.word	0x00000000
        /*2a68*/ 	.short	0x010a
        /*2a6a*/ 	.byte	0x07
	.zero		1


	//   ....[41]....
        /*2a6c*/ 	.word	0x000023e0
        /*2a70*/ 	.word	0x000000ff
        /*2a74*/ 	.word	0x00000000
        /*2a78*/ 	.short	0x010a
        /*2a7a*/ 	.byte	0x07
	.zero		1


	//   ....[42]....
        /*2a7c*/ 	.word	0x00004850
        /*2a80*/ 	.word	0x000000ff
        /*2a84*/ 	.word	0x00000000
        /*2a88*/ 	.short	0x010a
        /*2a8a*/ 	.byte	0x0a
	.zero		1


	//   ....[43]....
        /*2a8c*/ 	.word	0x00004890
        /*2a90*/ 	.word	0x000000ff
        /*2a94*/ 	.word	0x00000000
        /*2a98*/ 	.short	0x010a
        /*2a9a*/ 	.byte	0x0a
	.zero		1


	//   ....[44]....
        /*2a9c*/ 	.word	0x00006cb0
        /*2aa0*/ 	.word	0x000000ff
        /*2aa4*/ 	.word	0x00000000
        /*2aa8*/ 	.short	0x0101
        /*2aaa*/ 	.byte	0x09
	.zero		1


	//   ....[45]....
        /*2aac*/ 	.word	0x00008dc0
        /*2ab0*/ 	.word	0x000000ff
        /*2ab4*/ 	.word	0x00000000
        /*2ab8*/ 	.short	0x0101
        /*2aba*/ 	.byte	0x08
	.zero		1


	//   ....[46]....
        /*2abc*/ 	.word	0x000171a0
        /*2ac0*/ 	.word	0x0000000e
        /*2ac4*/ 	.word	0x00000098
        /*2ac8*/ 	.short	0x010a
        /*2aca*/ 	.byte	0x3f
	.zero		1


	//   ....[47]....
        /*2acc*/ 	.word	0x00017590
        /*2ad0*/ 	.word	0x00000004
        /*2ad4*/ 	.word	0x00000148
        /*2ad8*/ 	.short	0x0101
        /*2ada*/ 	.byte	0x3f
	.zero		1


	//   ....[48]....
        /*2adc*/ 	.word	0x00017ce0
        /*2ae0*/ 	.word	0x00000007
        /*2ae4*/ 	.word	0x00000000
        /*2ae8*/ 	.short	0x010a
        /*2aea*/ 	.byte	0x3f
	.zero		1


	//   ....[49]....
        /*2aec*/ 	.word	0x00017d60
        /*2af0*/ 	.word	0x00000009
        /*2af4*/ 	.word	0x00000000
        /*2af8*/ 	.short	0x010a
        /*2afa*/ 	.byte	0x3f
	.zero		1


	//   ....[50]....
        /*2afc*/ 	.word	0x00017df0
        /*2b00*/ 	.word	0x00000006
        /*2b04*/ 	.word	0x00000000
        /*2b08*/ 	.short	0x010a
        /*2b0a*/ 	.byte	0x3f
	.zero		1


	//   ....[51]....
        /*2b0c*/ 	.word	0x00017e80
        /*2b10*/ 	.word	0x00000009
        /*2b14*/ 	.word	0x00000000
        /*2b18*/ 	.short	0x010a
        /*2b1a*/ 	.byte	0x3f
	.zero		1


	//   ....[52]....
        /*2b1c*/ 	.word	0x00017f10
        /*2b20*/ 	.word	0x00000006
        /*2b24*/ 	.word	0x00000000
        /*2b28*/ 	.short	0x010a
        /*2b2a*/ 	.byte	0x3f
	.zero		1


	//   ....[53]....
        /*2b2c*/ 	.word	0x00017fa0
        /*2b30*/ 	.word	0x00000009
        /*2b34*/ 	.word	0x00000000
        /*2b38*/ 	.short	0x010a
        /*2b3a*/ 	.byte	0x3f
	.zero		1


	//   ....[54]....
        /*2b3c*/ 	.word	0x00018030
        /*2b40*/ 	.word	0x00000006
        /*2b44*/ 	.word	0x00000000
        /*2b48*/ 	.short	0x010a
        /*2b4a*/ 	.byte	0x3f
	.zero		1


	//   ....[55]....
        /*2b4c*/ 	.word	0x000180c0
        /*2b50*/ 	.word	0x00000009
        /*2b54*/ 	.word	0x00000000
        /*2b58*/ 	.short	0x010a
        /*2b5a*/ 	.byte	0x3f
	.zero		1


	//   ....[56]....
        /*2b5c*/ 	.word	0x00018150
        /*2b60*/ 	.word	0x00000006
        /*2b64*/ 	.word	0x00000000
        /*2b68*/ 	.short	0x010a
        /*2b6a*/ 	.byte	0x3f
	.zero		1


	//   ....[57]....
        /*2b6c*/ 	.word	0x000181e0
        /*2b70*/ 	.word	0x00000009
        /*2b74*/ 	.word	0x00000000
        /*2b78*/ 	.short	0x010a
        /*2b7a*/ 	.byte	0x3f
	.zero		1


	//   ....[58]....
        /*2b7c*/ 	.word	0x00018270
        /*2b80*/ 	.word	0x00000006
        /*2b84*/ 	.word	0x00000000
        /*2b88*/ 	.short	0x010a
        /*2b8a*/ 	.byte	0x3f
	.zero		1


	//   ....[59]....
        /*2b8c*/ 	.word	0x00018300
        /*2b90*/ 	.word	0x00000009
        /*2b94*/ 	.word	0x00000000
        /*2b98*/ 	.short	0x010a
        /*2b9a*/ 	.byte	0x3f
	.zero		1


	//   ....[60]....
        /*2b9c*/ 	.word	0x00018390
        /*2ba0*/ 	.word	0x00000006
        /*2ba4*/ 	.word	0x00000000
        /*2ba8*/ 	.short	0x010a
        /*2baa*/ 	.byte	0x3f
	.zero		1


	//   ....[61]....
        /*2bac*/ 	.word	0x00018420
        /*2bb0*/ 	.word	0x00000009
        /*2bb4*/ 	.word	0x00000000
        /*2bb8*/ 	.short	0x010a
        /*2bba*/ 	.byte	0x3f
	.zero		1


	//   ....[62]....
        /*2bbc*/ 	.word	0x000184b0
        /*2bc0*/ 	.word	0x00000006
        /*2bc4*/ 	.word	0x00000000
        /*2bc8*/ 	.short	0x010a
        /*2bca*/ 	.byte	0x3f
	.zero		1


	//   ....[63]....
        /*2bcc*/ 	.word	0x00018540
        /*2bd0*/ 	.word	0x00000009
        /*2bd4*/ 	.word	0x00000000
        /*2bd8*/ 	.short	0x010a
        /*2bda*/ 	.byte	0x3f
	.zero		1


	//   ....[64]....
        /*2bdc*/ 	.word	0x000185d0
        /*2be0*/ 	.word	0x00000006
        /*2be4*/ 	.word	0x00000000
        /*2be8*/ 	.short	0x010a
        /*2bea*/ 	.byte	0x3f
	.zero		1


	//   ....[65]....
        /*2bec*/ 	.word	0x00018660
        /*2bf0*/ 	.word	0x00000009
        /*2bf4*/ 	.word	0x00000000
        /*2bf8*/ 	.short	0x010a
        /*2bfa*/ 	.byte	0x3f
	.zero		1


	//   ....[66]....
        /*2bfc*/ 	.word	0x000186f0
        /*2c00*/ 	.word	0x00000003
        /*2c04*/ 	.word	0x00000000
        /*2c08*/ 	.short	0x010a
        /*2c0a*/ 	.byte	0x3f
	.zero		1


	//   ....[67]....
        /*2c0c*/ 	.word	0x00018760
        /*2c10*/ 	.word	0x00000003
        /*2c14*/ 	.word	0x00000000
        /*2c18*/ 	.short	0x010a
        /*2c1a*/ 	.byte	0x3f
	.zero		1


	//   ....[68]....
        /*2c1c*/ 	.word	0x000187d0
        /*2c20*/ 	.word	0x00000000
        /*2c24*/ 	.word	0x00000000
        /*2c28*/ 	.short	0x010a
        /*2c2a*/ 	.byte	0x3f
	.zero		1


	//   ....[69]....
        /*2c2c*/ 	.word	0x000188b0
        /*2c30*/ 	.word	0x0000000e
        /*2c34*/ 	.word	0x00000098
        /*2c38*/ 	.short	0x010a
        /*2c3a*/ 	.byte	0x3f
	.zero		1


	//   ....[70]....
        /*2c3c*/ 	.word	0x00018990
        /*2c40*/ 	.word	0x00000007
        /*2c44*/ 	.word	0x00000000
        /*2c48*/ 	.short	0x010a
        /*2c4a*/ 	.byte	0x3f
	.zero		1


	//   ....[71]....
        /*2c4c*/ 	.word	0x000189e0
        /*2c50*/ 	.word	0x00000009
        /*2c54*/ 	.word	0x00000000
        /*2c58*/ 	.short	0x010a
        /*2c5a*/ 	.byte	0x3f
	.zero		1


	//   ....[72]....
        /*2c5c*/ 	.word	0x00018a30
        /*2c60*/ 	.word	0x00000006
        /*2c64*/ 	.word	0x00000000
        /*2c68*/ 	.short	0x010a
        /*2c6a*/ 	.byte	0x3f
	.zero		1


	//   ....[73]....
        /*2c6c*/ 	.word	0x00018a80
        /*2c70*/ 	.word	0x00000009
        /*2c74*/ 	.word	0x00000000
        /*2c78*/ 	.short	0x010a
        /*2c7a*/ 	.byte	0x3f
	.zero		1


	//   ....[74]....
        /*2c7c*/ 	.word	0x00018ad0
        /*2c80*/ 	.word	0x00000006
        /*2c84*/ 	.word	0x00000000
        /*2c88*/ 	.short	0x010a
        /*2c8a*/ 	.byte	0x3f
	.zero		1


	//   ....[75]....
        /*2c8c*/ 	.word	0x00018b20
        /*2c90*/ 	.word	0x00000009
        /*2c94*/ 	.word	0x00000000
        /*2c98*/ 	.short	0x010a
        /*2c9a*/ 	.byte	0x3f
	.zero		1


	//   ....[76]....
        /*2c9c*/ 	.word	0x00018b70
        /*2ca0*/ 	.word	0x00000006
        /*2ca4*/ 	.word	0x00000000
        /*2ca8*/ 	.short	0x010a
        /*2caa*/ 	.byte	0x3f
	.zero		1


	//   ....[77]....
        /*2cac*/ 	.word	0x00018bc0
        /*2cb0*/ 	.word	0x00000009
        /*2cb4*/ 	.word	0x00000000
        /*2cb8*/ 	.short	0x010a
        /*2cba*/ 	.byte	0x3f
	.zero		1


	//   ....[78]....
        /*2cbc*/ 	.word	0x00018c10
        /*2cc0*/ 	.word	0x00000006
        /*2cc4*/ 	.word	0x00000000
        /*2cc8*/ 	.short	0x010a
        /*2cca*/ 	.byte	0x3f
	.zero		1


	//   ....[79]....
        /*2ccc*/ 	.word	0x00018c60
        /*2cd0*/ 	.word	0x00000009
        /*2cd4*/ 	.word	0x00000000
        /*2cd8*/ 	.short	0x010a
        /*2cda*/ 	.byte	0x3f
	.zero		1


	//   ....[80]....
        /*2cdc*/ 	.word	0x00018cb0
        /*2ce0*/ 	.word	0x00000006
        /*2ce4*/ 	.word	0x00000000
        /*2ce8*/ 	.short	0x010a
        /*2cea*/ 	.byte	0x3f
	.zero		1


	//   ....[81]....
        /*2cec*/ 	.word	0x00018d00
        /*2cf0*/ 	.word	0x00000009
        /*2cf4*/ 	.word	0x00000000
        /*2cf8*/ 	.short	0x010a
        /*2cfa*/ 	.byte	0x3f
	.zero		1


	//   ....[82]....
        /*2cfc*/ 	.word	0x00018d50
        /*2d00*/ 	.word	0x00000006
        /*2d04*/ 	.word	0x00000000
        /*2d08*/ 	.short	0x010a
        /*2d0a*/ 	.byte	0x3f
	.zero		1


	//   ....[83]....
        /*2d0c*/ 	.word	0x00018da0
        /*2d10*/ 	.word	0x00000009
        /*2d14*/ 	.word	0x00000000
        /*2d18*/ 	.short	0x010a
        /*2d1a*/ 	.byte	0x3f
	.zero		1


	//   ....[84]....
        /*2d1c*/ 	.word	0x00018df0
        /*2d20*/ 	.word	0x00000006
        /*2d24*/ 	.word	0x00000000
        /*2d28*/ 	.short	0x010a
        /*2d2a*/ 	.byte	0x3f
	.zero		1


	//   ....[85]....
        /*2d2c*/ 	.word	0x00018e40
        /*2d30*/ 	.word	0x00000009
        /*2d34*/ 	.word	0x00000000
        /*2d38*/ 	.short	0x010a
        /*2d3a*/ 	.byte	0x3f
	.zero		1


	//   ....[86]....
        /*2d3c*/ 	.word	0x00018e90
        /*2d40*/ 	.word	0x00000006
        /*2d44*/ 	.word	0x00000000
        /*2d48*/ 	.short	0x010a
        /*2d4a*/ 	.byte	0x3f
	.zero		1


	//   ....[87]....
        /*2d4c*/ 	.word	0x00018ee0
        /*2d50*/ 	.word	0x00000009
        /*2d54*/ 	.word	0x00000000
        /*2d58*/ 	.short	0x010a
        /*2d5a*/ 	.byte	0x3f
	.zero		1


	//----- nvinfo : EIATTR_NUM_MBARRIERS
	.align		4
.L_30:
        /*2d5c*/ 	.byte	0x03, 0x38
        /*2d5e*/ 	.short	0x0028


	//----- nvinfo : EIATTR_EXIT_INSTR_OFFSETS
	.align		4
        /*2d60*/ 	.byte	0x04, 0x1c
        /*2d62*/ 	.short	(.L_32 - .L_31)


	//   ....[0]....
.L_31:
        /*2d64*/ 	.word	0x00000850


	//   ....[1]....
        /*2d68*/ 	.word	0x000011b0


	//   ....[2]....
        /*2d6c*/ 	.word	0x000167c0


	//   ....[3]....
        /*2d70*/ 	.word	0x00016e30


	//   ....[4]....
        /*2d74*/ 	.word	0x00018740


	//----- nvinfo : EIATTR_MAX_THREADS
	.align		4
.L_32:
        /*2d78*/ 	.byte	0x04, 0x05
        /*2d7a*/ 	.short	(.L_34 - .L_33)
.L_33:
        /*2d7c*/ 	.word	0x00000180
        /*2d80*/ 	.word	0x00000001
        /*2d84*/ 	.word	0x00000001


	//----- nvinfo : EIATTR_CRS_STACK_SIZE
	.align		4
.L_34:
        /*2d88*/ 	.byte	0x04, 0x1e
        /*2d8a*/ 	.short	(.L_36 - .L_35)
.L_35:
        /*2d8c*/ 	.word	0x00000000


	//----- nvinfo : EIATTR_CBANK_PARAM_SIZE
	.align		4
.L_36:
        /*2d90*/ 	.byte	0x03, 0x19
        /*2d92*/ 	.short	0x0470


	//----- nvinfo : EIATTR_PARAM_CBANK
	.align		4
        /*2d94*/ 	.byte	0x04, 0x0a
        /*2d96*/ 	.short	(.L_38 - .L_37)
	.align		4
.L_37:
        /*2d98*/ 	.word	index@(.nv.constant0._ZN7cutlass13device_kernelINS_4gemm6kernel13GemmUniversalIN4cute5tupleIJiiiiEEENS1_10collective13CollectiveMmaINS1_37MainloopSm90TmaGmmaWarpSpecializedFP8ILi19ENS5_IJNS4_1CILi1EEESB_SB_EEENS1_35KernelTmaWarpSpecializedCooperativeEEENS5_IJNSA_ILi192EEENSA_ILi176EEENSA_ILi32EEEEEENS_12float_e4m3_tENS5_IJlSB_lEEESJ_SK_NS4_8TiledMMAINS4_8MMA_AtomIJNS4_4SM904GMMA30MMA_64x16x32_F32E4M3E4M3_SS_TNILNSO_7ScaleInE1ELSQ_1EEEEEENS4_6LayoutINS5_IJNSA_ILi2EEESB_SB_EEENS5_IJSB_NSA_ILi0EEESW_EEEEENS5_IJNS4_10UnderscoreESZ_SZ_EEEEENS4_13SM90_TMA_LOADENS4_14ComposedLayoutINS4_7SwizzleILi1ELi4ELi3EEENS4_18smem_ptr_flag_bitsILi8EEENST_INS5_IJNSA_ILi8EEESH_EEENS5_IJSH_SB_EEEEEEEvNS4_8identityES12_S1C_vS1D_EENS_8epilogue10collective6detail29Sm90TmaWarpSpecializedAdapterINS1G_15DefaultEpilogueISJ_SK_SK_NS1F_6thread17LinearCombinationISJ_Li1EffLNS1K_9ScaleType4KindE0ELNS_15FloatRoundStyleE2ESJ_EENS1_15EpilogueDefaultEEEEEvvEEEEvNT_6ParamsE)
        /*2d9c*/ 	.short	0x0210
        /*2d9e*/ 	.short	0x0470


	//----- nvinfo : EIATTR_SW_WAR
	.align		4
.L_38:
        /*2da0*/ 	.byte	0x04, 0x36
        /*2da2*/ 	.short	(.L_40 - .L_39)
.L_39:
        /*2da4*/ 	.word	0x00000008
.L_40:


//--------------------- .nv.callgraph             --------------------------
	.section	.nv.callgraph,"",@"SHT_CUDA_CALLGRAPH"
	.align	4
	.sectionentsize	8
	.align		4
        /*0000*/ 	.word	0x00000000
	.align		4
        /*0004*/ 	.word	0xffffffff
	.align		4
        /*0008*/ 	.word	0x00000000
	.align		4
        /*000c*/ 	.word	0xfffffffe
	.align		4
        /*0010*/ 	.word	0x00000000
	.align		4
        /*0014*/ 	.word	0xfffffffd
	.align		4
        /*0018*/ 	.word	0x00000000
	.align		4
        /*001c*/ 	.word	0xfffffffc


//--------------------- .nv.constant4             --------------------------
	.section	.nv.constant4,"a",@progbits
	.align	8
	.align		8
.nv.constant4:
        /*0000*/ 	.dword	_ZN40_INTERNAL_497b3fd8_4_k_cu_f826d4d3_157634cuda3std3__45__cpo5beginE
	.align		8
        /*0008*/ 	.dword	_ZN40_INTERNAL_497b3fd8_4_k_cu_f826d4d3_157634cuda3std3__45__cpo3endE
	.align		8
        /*0010*/ 	.dword	_ZN40_INTERNAL_497b3fd8_4_k_cu_f826d4d3_157634cuda3std3__45__cpo6cbeginE
	.align		8
        /*0018*/ 	.dword	_ZN40_INTERNAL_497b3fd8_4_k_cu_f826d4d3_157634cuda3std3__45__cpo4cendE
	.align		8
        /*0020*/ 	.dword	_ZN40_INTERNAL_497b3fd8_4_k_cu_f826d4d3_157634cuda3std3__442_GLOBAL__N__497b3fd8_4_k_cu_f826d4d3_157636ignoreE
	.align		8
        /*0028*/ 	.dword	_ZN40_INTERNAL_497b3fd8_4_k_cu_f826d4d3_157634cuda3std3__419piecewise_constructE
	.align		8
        /*0030*/ 	.dword	_ZN40_INTERNAL_497b3fd8_4_k_cu_f826d4d3_157634cuda3std3__48in_placeE
	.align		8
        /*0038*/ 	.dword	_ZN40_INTERNAL_497b3fd8_4_k_cu_f826d4d3_157634cuda3std6ranges3__45__cpo4swapE
	.align		8
        /*0040*/ 	.dword	_ZN40_INTERNAL_497b3fd8_4_k_cu_f826d4d3_157634cuda3std6ranges3__45__cpo9iter_moveE
	.align		8
        /*0048*/ 	.dword	_ZN40_INTERNAL_497b3fd8_4_k_cu_f826d4d3_157634cute7productE
	.align		8
        /*0050*/ 	.dword	_ZN40_INTERNAL_497b3fd8_4_k_cu_f826d4d3_157634cute1_E


//--------------------- .text._ZN7cutlass13device_kernelINS_4gemm6kernel13GemmUniversalIN4cute5tupleIJiiiiEEENS1_10collective13CollectiveMmaINS1_37MainloopSm90TmaGmmaWarpSpecializedFP8ILi19ENS5_IJNS4_1CILi1EEESB_SB_EEENS1_35KernelTmaWarpSpecializedCooperativeEEENS5_IJNSA_ILi192EEENSA_ILi176EEENSA_ILi32EEEEEENS_12float_e4m3_tENS5_IJlSB_lEEESJ_SK_NS4_8TiledMMAINS4_8MMA_AtomIJNS4_4SM904GMMA30MMA_64x16x32_F32E4M3E4M3_SS_TNILNSO_7ScaleInE1ELSQ_1EEEEEENS4_6LayoutINS5_IJNSA_ILi2EEESB_SB_EEENS5_IJSB_NSA_ILi0EEESW_EEEEENS5_IJNS4_10UnderscoreESZ_SZ_EEEEENS4_13SM90_TMA_LOADENS4_14ComposedLayoutINS4_7SwizzleILi1ELi4ELi3EEENS4_18smem_ptr_flag_bitsILi8EEENST_INS5_IJNSA_ILi8EEESH_EEENS5_IJSH_SB_EEEEEEEvNS4_8identityES12_S1C_vS1D_EENS_8epilogue10collective6detail29Sm90TmaWarpSpecializedAdapterINS1G_15DefaultEpilogueISJ_SK_SK_NS1F_6thread17LinearCombinationISJ_Li1EffLNS1K_9ScaleType4KindE0ELNS_15FloatRoundStyleE2ESJ_EENS1_15EpilogueDefaultEEEEEvvEEEEvNT_6ParamsE --------------------------
	.section	.text._ZN7cutlass13device_kernelINS_4gemm6kernel13GemmUniversalIN4cute5tupleIJiiiiEEENS1_10collective13CollectiveMmaINS1_37MainloopSm90TmaGmmaWarpSpecializedFP8ILi19ENS5_IJNS4_1CILi1EEESB_SB_EEENS1_35KernelTmaWarpSpecializedCooperativeEEENS5_IJNSA_ILi192EEENSA_ILi176EEENSA_ILi32EEEEEENS_12float_e4m3_tENS5_IJlSB_lEEESJ_SK_NS4_8TiledMMAINS4_8MMA_AtomIJNS4_4SM904GMMA30MMA_64x16x32_F32E4M3E4M3_SS_TNILNSO_7ScaleInE1ELSQ_1EEEEEENS4_6LayoutINS5_IJNSA_ILi2EEESB_SB_EEENS5_IJSB_NSA_ILi0EEESW_EEEEENS5_IJNS4_10UnderscoreESZ_SZ_EEEEENS4_13SM90_TMA_LOADENS4_14ComposedLayoutINS4_7SwizzleILi1ELi4ELi3EEENS4_18smem_ptr_flag_bitsILi8EEENST_INS5_IJNSA_ILi8EEESH_EEENS5_IJSH_SB_EEEEEEEvNS4_8identityES12_S1C_vS1D_EENS_8epilogue10collective6detail29Sm90TmaWarpSpecializedAdapterINS1G_15DefaultEpilogueISJ_SK_SK_NS1F_6thread17LinearCombinationISJ_Li1EffLNS1K_9ScaleType4KindE0ELNS_15FloatRoundStyleE2ESJ_EENS1_15EpilogueDefaultEEEEEvvEEEEvNT_6ParamsE,"ax",@progbits
	.align	128
.text._ZN7cutlass13device_kernelINS_4gemm6kernel13GemmUniversalIN4cute5tupleIJiiiiEEENS1_10collective13CollectiveMmaINS1_37MainloopSm90TmaGmmaWarpSpecializedFP8ILi19ENS5_IJNS4_1CILi1EEESB_SB_EEENS1_35KernelTmaWarpSpecializedCooperativeEEENS5_IJNSA_ILi192EEENSA_ILi176EEENSA_ILi32EEEEEENS_12float_e4m3_tENS5_IJlSB_lEEESJ_SK_NS4_8TiledMMAINS4_8MMA_AtomIJNS4_4SM904GMMA30MMA_64x16x32_F32E4M3E4M3_SS_TNILNSO_7ScaleInE1ELSQ_1EEEEEENS4_6LayoutINS5_IJNSA_ILi2EEESB_SB_EEENS5_IJSB_NSA_ILi0EEESW_EEEEENS5_IJNS4_10UnderscoreESZ_SZ_EEEEENS4_13SM90_TMA_LOADENS4_14ComposedLayoutINS4_7SwizzleILi1ELi4ELi3EEENS4_18smem_ptr_flag_bitsILi8EEENST_INS5_IJNSA_ILi8EEESH_EEENS5_IJSH_SB_EEEEEEEvNS4_8identityES12_S1C_vS1D_EENS_8epilogue10collective6detail29Sm90TmaWarpSpecializedAdapterINS1G_15DefaultEpilogueISJ_SK_SK_NS1F_6thread17LinearCombinationISJ_Li1EffLNS1K_9ScaleType4KindE0ELNS_15FloatRoundStyleE2ESJ_EENS1_15EpilogueDefaultEEEEEvvEEEEvNT_6ParamsE:
        .type           _ZN7cutlass13device_kernelINS_4gemm6kernel13GemmUniversalIN4cute5tupleIJiiiiEEENS1_10collective13CollectiveMmaINS1_37MainloopSm90TmaGmmaWarpSpecializedFP8ILi19ENS5_IJNS4_1CILi1EEESB_SB_EEENS1_35KernelTmaWarpSpecializedCooperativeEEENS5_IJNSA_ILi192EEENSA_ILi176EEENSA_ILi32EEEEEENS_12float_e4m3_tENS5_IJlSB_lEEESJ_SK_NS4_8TiledMMAINS4_8MMA_AtomIJNS4_4SM904GMMA30MMA_64x16x32_F32E4M3E4M3_SS_TNILNSO_7ScaleInE1ELSQ_1EEEEEENS4_6LayoutINS5_IJNSA_ILi2EEESB_SB_EEENS5_IJSB_NSA_ILi0EEESW_EEEEENS5_IJNS4_10UnderscoreESZ_SZ_EEEEENS4_13SM90_TMA_LOADENS4_14ComposedLayoutINS4_7SwizzleILi1ELi4ELi3EEENS4_18smem_ptr_flag_bitsILi8EEENST_INS5_IJNSA_ILi8EEESH_EEENS5_IJSH_SB_EEEEEEEvNS4_8identityES12_S1C_vS1D_EENS_8epilogue10collective6detail29Sm90TmaWarpSpecializedAdapterINS1G_15DefaultEpilogueISJ_SK_SK_NS1F_6thread17LinearCombinationISJ_Li1EffLNS1K_9ScaleType4KindE0ELNS_15FloatRoundStyleE2ESJ_EENS1_15EpilogueDefaultEEEEEvvEEEEvNT_6ParamsE,@function
        .size           _ZN7cutlass13device_kernelINS_4gemm6kernel13GemmUniversalIN4cute5tupleIJiiiiEEENS1_10collective13CollectiveMmaINS1_37MainloopSm90TmaGmmaWarpSpecializedFP8ILi19ENS5_IJNS4_1CILi1EEESB_SB_EEENS1_35KernelTmaWarpSpecializedCooperativeEEENS5_IJNSA_ILi192EEENSA_ILi176EEENSA_ILi32EEEEEENS_12float_e4m3_tENS5_IJlSB_lEEESJ_SK_NS4_8TiledMMAINS4_8MMA_AtomIJNS4_4SM904GMMA30MMA_64x16x32_F32E4M3E4M3_SS_TNILNSO_7ScaleInE1ELSQ_1EEEEEENS4_6LayoutINS5_IJNSA_ILi2EEESB_SB_EEENS5_IJSB_NSA_ILi0EEESW_EEEEENS5_IJNS4_10UnderscoreESZ_SZ_EEEEENS4_13SM90_TMA_LOADENS4_14ComposedLayoutINS4_7SwizzleILi1ELi4ELi3EEENS4_18smem_ptr_flag_bitsILi8EEENST_INS5_IJNSA_ILi8EEESH_EEENS5_IJSH_SB_EEEEEEEvNS4_8identityES12_S1C_vS1D_EENS_8epilogue10collective6detail29Sm90TmaWarpSpecializedAdapterINS1G_15DefaultEpilogueISJ_SK_SK_NS1F_6thread17LinearCombinationISJ_Li1EffLNS1K_9ScaleType4KindE0ELNS_15FloatRoundStyleE2ESJ_EENS1_15EpilogueDefaultEEEEEvvEEEEvNT_6ParamsE,(.L_x_456 - _ZN7cutlass13device_kernelINS_4gemm6kernel13GemmUniversalIN4cute5tupleIJiiiiEEENS1_10collective13CollectiveMmaINS1_37MainloopSm90TmaGmmaWarpSpecializedFP8ILi19ENS5_IJNS4_1CILi1EEESB_SB_EEENS1_35KernelTmaWarpSpecializedCooperativeEEENS5_IJNSA_ILi192EEENSA_ILi176EEENSA_ILi32EEEEEENS_12float_e4m3_tENS5_IJlSB_lEEESJ_SK_NS4_8TiledMMAINS4_8MMA_AtomIJNS4_4SM904GMMA30MMA_64x16x32_F32E4M3E4M3_SS_TNILNSO_7ScaleInE1ELSQ_1EEEEEENS4_6LayoutINS5_IJNSA_ILi2EEESB_SB_EEENS5_IJSB_NSA_ILi0EEESW_EEEEENS5_IJNS4_10UnderscoreESZ_SZ_EEEEENS4_13SM90_TMA_LOADENS4_14ComposedLayoutINS4_7SwizzleILi1ELi4ELi3EEENS4_18smem_ptr_flag_bitsILi8EEENST_INS5_IJNSA_ILi8EEESH_EEENS5_IJSH_SB_EEEEEEEvNS4_8identityES12_S1C_vS1D_EENS_8epilogue10collective6detail29Sm90TmaWarpSpecializedAdapterINS1G_15DefaultEpilogueISJ_SK_SK_NS1F_6thread17LinearCombinationISJ_Li1EffLNS1K_9ScaleType4KindE0ELNS_15FloatRoundStyleE2ESJ_EENS1_15EpilogueDefaultEEEEEvvEEEEvNT_6ParamsE)
        .other          _ZN7cutlass13device_kernelINS_4gemm6kernel13GemmUniversalIN4cute5tupleIJiiiiEEENS1_10collective13CollectiveMmaINS1_37MainloopSm90TmaGmmaWarpSpecializedFP8ILi19ENS5_IJNS4_1CILi1EEESB_SB_EEENS1_35KernelTmaWarpSpecializedCooperativeEEENS5_IJNSA_ILi192EEENSA_ILi176EEENSA_ILi32EEEEEENS_12float_e4m3_tENS5_IJlSB_lEEESJ_SK_NS4_8TiledMMAINS4_8MMA_AtomIJNS4_4SM904GMMA30MMA_64x16x32_F32E4M3E4M3_SS_TNILNSO_7ScaleInE1ELSQ_1EEEEEENS4_6LayoutINS5_IJNSA_ILi2EEESB_SB_EEENS5_IJSB_NSA_ILi0EEESW_EEEEENS5_IJNS4_10UnderscoreESZ_SZ_EEEEENS4_13SM90_TMA_LOADENS4_14ComposedLayoutINS4_7SwizzleILi1ELi4ELi3EEENS4_18smem_ptr_flag_bitsILi8EEENST_INS5_IJNSA_ILi8EEESH_EEENS5_IJSH_SB_EEEEEEEvNS4_8identityES12_S1C_vS1D_EENS_8epilogue10collective6detail29Sm90TmaWarpSpecializedAdapterINS1G_15DefaultEpilogueISJ_SK_SK_NS1F_6thread17LinearCombinationISJ_Li1EffLNS1K_9ScaleType4KindE0ELNS_15FloatRoundStyleE2ESJ_EENS1_15EpilogueDefaultEEEEEvvEEEEvNT_6ParamsE,@"STO_CUDA_ENTRY STV_DEFAULT"
_ZN7cutlass13device_kernelINS_4gemm6kernel13GemmUniversalIN4cute5tupleIJiiiiEEENS1_10collective13CollectiveMmaINS1_37MainloopSm90TmaGmmaWarpSpecializedFP8ILi19ENS5_IJNS4_1CILi1EEESB_SB_EEENS1_35KernelTmaWarpSpecializedCooperativeEEENS5_IJNSA_ILi192EEENSA_ILi176EEENSA_ILi32EEEEEENS_12float_e4m3_tENS5_IJlSB_lEEESJ_SK_NS4_8TiledMMAINS4_8MMA_AtomIJNS4_4SM904GMMA30MMA_64x16x32_F32E4M3E4M3_SS_TNILNSO_7ScaleInE1ELSQ_1EEEEEENS4_6LayoutINS5_IJNSA_ILi2EEESB_SB_EEENS5_IJSB_NSA_ILi0EEESW_EEEEENS5_IJNS4_10UnderscoreESZ_SZ_EEEEENS4_13SM90_TMA_LOADENS4_14ComposedLayoutINS4_7SwizzleILi1ELi4ELi3EEENS4_18smem_ptr_flag_bitsILi8EEENST_INS5_IJNSA_ILi8EEESH_EEENS5_IJSH_SB_EEEEEEEvNS4_8identityES12_S1C_vS1D_EENS_8epilogue10collective6detail29Sm90TmaWarpSpecializedAdapterINS1G_15DefaultEpilogueISJ_SK_SK_NS1F_6thread17LinearCombinationISJ_Li1EffLNS1K_9ScaleType4KindE0ELNS_15FloatRoundStyleE2ESJ_EENS1_15EpilogueDefaultEEEEEvvEEEEvNT_6ParamsE:
[----:B------:R-:W0:Y:S02]  /*0000*/  LDC R1, c[0x0][0x28] ;  /* 0x00000a00ff017b82 */ /* 0x000e240000000800 */
[----:B0-----:R-:W-:Y:S01]  /*0010*/  VIADD R1, R1, 0xfffffd78 ;  /* 0xfffffd7801017836 */ /* 0x001fe20000000000 */
[----:B------:R-:W0:Y:S01]  /*0020*/  S2R R2, SR_TID.X ;  /* 0x0000000000027919 */ /* 0x000e220000002100 */
[----:B------:R-:W-:Y:S01]  /*0030*/  ELECT P0, URZ, PT ;  /* 0x00000000003f782f */ /* 0x000fe20003800000 */
[----:B------:R-:W-:Y:S01]  /*0040*/  BSSY B0, `(.L_x_0) ;  /* 0x0000015000007945 */ /* 0x000fe20003800000 */
[--C-:B0-----:R-:W-:Y:S02]  /*0050*/  SHF.R.U32.HI R0, RZ, 0x5, R2.reuse ;  /* 0x00000005ff007819 */ /* 0x101fe40000011602 */
[----:B------:R-:W-:-:S03]  /*0060*/  SHF.R.U32.HI R2, RZ, 0x7, R2 ;  /* 0x00000007ff027819 */ /* 0x000fc60000011602 */
[----:B------:R-:W0:Y:S04]  /*0070*/  SHFL.IDX PT, R3, R0, RZ, 0x1f ;  /* 0x00001fff00037589 */ /* 0x000e2800000e0000 */
[----:B------:R-:W1:Y:S01]  /*0080*/  SHFL.IDX PT, R2, R2, RZ, 0x1f ;  /* 0x00001fff02027589 */ /* 0x000e6200000e0000 */
[----:B0-----:R-:W-:Y:S02]  /*0090*/  R2UR UR4, R3 ;  /* 0x00000000030472ca */ /* 0x001fe400000e0000 */
[----:B-1----:R-:W-:-:S11]  /*00a0*/  R2UR UR6, R2 ;  /* 0x00000000020672ca */ /* 0x002fd600000e0000 */
[----:B------:R-:W-:Y:S02]  /*00b0*/  USHF.R.S32.HI UR5, URZ, 0x1f, UR4 ;  /* 0x0000001f3f057899 */ /* 0x000fe40008011404 */
[----:B------:R-:W-:Y:S02]  /*00c0*/  ISETP.NE.OR P0, PT, RZ, UR4, !P0 ;  /* 0x00000004ff007c0c */ /* 0x000fe4000c705670 */
[----:B------:R-:W-:-:S04]  /*00d0*/  ULEA.HI UR5, UR5, UR4, URZ, 0x2 ;  /* 0x0000000405057291 */ /* 0x000fc8000f8f103f */
[----:B------:R-:W-:-:S04]  /*00e0*/  ULOP3.LUT UR5, UR5, 0xfffffffc, URZ, 0xc0, !UPT ;  /* 0xfffffffc05057892 */ /* 0x000fc8000f8ec03f */
[----:B------:R-:W-:-:S03]  /*00f0*/  UIADD3 UR8, UR4, -UR5, URZ ;  /* 0x8000000504087290 */ /* 0x000fc6000fffe03f */
[----:B------:R-:W-:Y:S09]  /*0100*/  @P0 BRA `(.L_x_1) ;  /* 0x0000000000200947 */ /* 0x000ff20003800000 */
[----:B------:R-:W-:Y:S02]  /*0110*/  ULDC.64 UR4, c[0x0][0x198] ;  /* 0x0000660000047ab9 */ /* 0x000fe40000000a00 */
[----:B------:R-:W-:Y:S02]  /*0120*/  UIADD3 UR10, UP0, UR4, 0xf0, URZ ;  /* 0x000000f0040a7890 */ /* 0x000fe4000ff1e03f */
[----:B------:R-:W-:Y:S02]  /*0130*/  UIADD3 UR4, UP1, UR4, 0x1f0, URZ ;  /* 0x000001f004047890 */ /* 0x000fe4000ff3e03f */
[----:B------:R-:W-:Y:S02]  /*0140*/  UIADD3.X UR11, URZ, UR5, URZ, UP0, !UPT ;  /* 0x000000053f0b7290 */ /* 0x000fe400087fe43f */
[----:B------:R-:W-:-:S07]  /*0150*/  UIADD3.X UR5, URZ, UR5, URZ, UP1, !UPT ;  /* 0x000000053f057290 */ /* 0x000fce0008ffe43f */
[----:B------:R0:W-:Y:S02]  /*0160*/  UTMACCTL.PF [UR10] ;  /* 0x000000000a0079b9 */ /* 0x0001e40008040000 */
[----:B------:R0:W-:Y:S02]  /*0170*/  UTMACCTL.PF [UR4] ;  /* 0x00000000040079b9 */ /* 0x0001e40008040000 */
[----:B0-----:R-:W-:Y:S01]  /*0180*/  NOP ;  /* 0x0000000000007918 */ /* 0x001fe20000000000 */
.L_x_1:
[----:B------:R-:W-:Y:S05]  /*0190*/  BSYNC B0 ;  /* 0x0000000000007941 */ /* 0x000fea0003800000 */
.L_x_0:
[----:B------:R-:W0:Y:S01]  /*01a0*/  SHFL.IDX PT, R2, R0, RZ, 0x1f ;  /* 0x00001fff00027589 */ /* 0x000e2200000e0000 */
[----:B------:R-:W-:Y:S01]  /*01b0*/  UISETP.NE.AND UP0, UPT, UR8, 0x3, UPT ;  /* 0x000000030800788c */ /* 0x000fe2000bf05270 */
[----:B------:R-:W-:Y:S01]  /*01c0*/  ISETP.NE.AND P1, PT, RZ, UR6, PT ;  /* 0x00000006ff007c0c */ /* 0x000fe2000bf25270 */
[----:B------:R-:W-:Y:S02]  /*01d0*/  UIADD3 UR10, UR6, -0x1, URZ ;  /* 0xffffffff060a7890 */ /* 0x000fe4000fffe03f */
[----:B------:R-:W-:Y:S02]  /*01e0*/  UISETP.EQ.OR UP0, UPT, UR8, URZ, !UP0 ;  /* 0x0000003f0800728c */ /* 0x000fe4000c702670 */
[----:B------:R-:W-:Y:S02]  /*01f0*/  UISETP.GE.U32.AND UP1, UPT, UR10, 0x2, UPT ;  /* 0x000000020a00788c */ /* 0x000fe4000bf26070 */
[----:B------:R-:W-:-:S04]  /*0200*/  UISETP.EQ.AND UP0, UPT, UR6, URZ, UP0 ;  /* 0x0000003f0600728c */ /* 0x000fc80008702270 */
[----:B------:R-:W-:-:S04]  /*0210*/  USEL UR58, URZ, 0x1, !UP0 ;  /* 0x000000013f3a7887 */ /* 0x000fc8000c000000 */
[----:B------:R-:W-:Y:S01]  /*0220*/  USEL UR58, UR58, 0x2, UP1 ;  /* 0x000000023a3a7887 */ /* 0x000fe20008800000 */
[----:B0-----:R-:W-:-:S13]  /*0230*/  ISETP.NE.AND P0, PT, R2, RZ, PT ;  /* 0x000000ff0200720c */ /* 0x001fda0003f05270 */
[----:B------:R-:W-:Y:S05]  /*0240*/  @P0 BRA `(.L_x_2) ;  /* 0x0000000000dc0947 */ /* 0x000fea0003800000 */
[----:B------:R-:W-:Y:S01]  /*0250*/  ELECT P0, URZ, PT ;  /* 0x00000000003f782f */ /* 0x000fe20003800000 */
[----:B------:R-:W-:-:S12]  /*0260*/  BSSY B0, `(.L_x_2) ;  /* 0x0000035000007945 */ /* 0x000fd80003800000 */
[----:B------:R-:W-:Y:S05]  /*0270*/  @!P0 BRA `(.L_x_3) ;  /* 0x0000000000cc8947 */ /* 0x000fea0003800000 */
[----:B------:R-:W0:Y:S01]  /*0280*/  S2UR UR9, SR_CgaCtaId ;  /* 0x00000000000979c3 */ /* 0x000e220000008800 */
[----:B------:R-:W-:Y:S01]  /*0290*/  UMOV UR4, 0x400 ;  /* 0x0000040000047882 */ /* 0x000fe20000000000 */
[----:B------:R-:W-:Y:S01]  /*02a0*/  UMOV UR5, 0x1 ;  /* 0x0000000100057882 */ /* 0x000fe20000000000 */
[----:B------:R-:W-:Y:S02]  /*02b0*/  UMOV UR6, 0x100 ;  /* 0x0000010000067882 */ /* 0x000fe40000000000 */
[----:B------:R-:W-:-:S04]  /*02c0*/  UIADD3 UR6, -UR6, 0x100000, URZ ;  /* 0x0010000006067890 */ /* 0x000fc8000fffe13f */
[----:B------:R-:W-:Y:S02]  /*02d0*/  USHF.L.U32 UR7, UR6, 0xb, URZ ;  /* 0x0000000b06077899 */ /* 0x000fe4000800063f */
[----:B------:R-:W-:Y:S02]  /*02e0*/  USHF.L.U32 UR6, UR6, 0x1, URZ ;  /* 0x0000000106067899 */ /* 0x000fe4000800063f */
[----:B0-----:R-:W-:Y:S02]  /*02f0*/  ULEA UR9, UR9, UR4, 0x18 ;  /* 0x0000000409097291 */ /* 0x001fe4000f8ec03f */
[----:B------:R-:W-:-:S04]  /*0300*/  UIADD3 UR4, -UR5, 0x100000, URZ ;  /* 0x0010000005047890 */ /* 0x000fc8000fffe13f */
[----:B------:R-:W-:Y:S02]  /*0310*/  USHF.L.U32 UR5, UR4, 0xb, URZ ;  /* 0x0000000b04057899 */ /* 0x000fe4000800063f */
[----:B------:R-:W-:Y:S01]  /*0320*/  USHF.L.U32 UR4, UR4, 0x1, URZ ;  /* 0x0000000104047899 */ /* 0x000fe2000800063f */
[----:B------:R-:W0:Y:S11]  /*0330*/  FENCE.VIEW.ASYNC.S ;  /* 0x00000000000073c6 */ /* 0x000e360000000000 */
[----:B0-----:R0:W1:Y:S01]  /*0340*/  SYNCS.EXCH.64 URZ, [UR9], UR4 ;  /* 0x00000004093f75b2 */ /* 0x0010620008000100 */
[----:B------:R0:W2:Y:S01]  /*0350*/  SYNCS.EXCH.64 URZ, [UR9+0x98], UR6 ;  /* 0x00009806093f75b2 */ /* 0x0000a20008000100 */
[----:B------:R0:W3:Y:S01]  /*0360*/  SYNCS.EXCH.64 URZ, [UR9+0x8], UR4 ;  /* 0x00000804093f75b2 */ /* 0x0000e20008000100 */
[----:B------:R0:W4:Y:S01]  /*0370*/  SYNCS.EXCH.64 URZ, [UR9+0xa0], UR6 ;  /* 0x0000a006093f75b2 */ /* 0x0001220008000100 */
[----:B------:R0:W0:Y:S01]  /*0380*/  SYNCS.EXCH.64 URZ, [UR9+0x10], UR4 ;  /* 0x00001004093f75b2 */ /* 0x0000220008000100 */
        /* <DEDUP_REMOVED lines=33> */
[----:B-1234-:R-:W-:Y:S01]  /*05a0*/  NOP ;  /* 0x0000000000007918 */ /* 0x01efe20000000000 */
.L_x_3:
[----:B0-----:R-:W-:Y:S05]  /*05b0*/  BSYNC B0 ;  /* 0x0000000000007941 */ /* 0x001fea0003800000 */
.L_x_2:
[----:B------:R-:W0:Y:S01]  /*05c0*/  LDC R2, c[0x0][0x65c] ;  /* 0x00019700ff027b82 */ /* 0x000e220000000800 */
[----:B------:R-:W1:Y:S01]  /*05d0*/  SHFL.IDX PT, R0, R0, RZ, 0x1f ;  /* 0x00001fff00007589 */ /* 0x000e6200000e0000 */
[----:B------:R-:W-:Y:S01]  /*05e0*/  ELECT P0, URZ, PT ;  /* 0x00000000003f782f */ /* 0x000fe20003800000 */
[----:B------:R-:W-:Y:S01]  /*05f0*/  IMAD.MOV.U32 R3, RZ, RZ, RZ ;  /* 0x000000ffff037224 */ /* 0x000fe200078e00ff */
[----:B------:R-:W-:Y:S01]  /*0600*/  UMOV UR4, 0x20 ;  /* 0x0000002000047882 */ /* 0x000fe20000000000 */
[----:B------:R-:W2:Y:S01]  /*0610*/  S2R R10, SR_CTAID.Y ;  /* 0x00000000000a7919 */ /* 0x000ea20000002600 */
[----:B------:R-:W-:Y:S01]  /*0620*/  NOP ;  /* 0x0000000000007918 */ /* 0x000fe20000000000 */
[----:B------:R-:W-:Y:S01]  /*0630*/  NOP ;  /* 0x0000000000007918 */ /* 0x000fe20000000000 */
[----:B0-----:R-:W-:Y:S02]  /*0640*/  ISETP.NE.AND P4, PT, R2, 0x1, PT ;  /* 0x000000010200780c */ /* 0x001fe40003f85270 */
[----:B------:R-:W0:Y:S01]  /*0650*/  S2R R2, SR_CTAID.X ;  /* 0x0000000000027919 */ /* 0x000e220000002500 */
[----:B-1----:R-:W-:-:S10]  /*0660*/  ISETP.NE.OR P0, PT, R0, RZ, !P0 ;  /* 0x000000ff0000720c */ /* 0x002fd40004705670 */
[----:B------:R-:W0:Y:S01]  /*0670*/  @P4 LDC R7, c[0x0][0x10] ;  /* 0x00000400ff074b82 */ /* 0x000e220000000800 */
[----:B--2---:R-:W-:Y:S02]  /*0680*/  @P4 IMAD.MOV.U32 R4, RZ, RZ, R10 ;  /* 0x000000ffff044224 */ /* 0x004fe400078e000a */
[----:B------:R-:W-:Y:S01]  /*0690*/  VOTEU.ALL UP0, P0 ;  /* 0x00000000003f7886 */ /* 0x000fe20000000000 */
[----:B------:R-:W-:Y:S01]  /*06a0*/  @P4 IMAD.MOV.U32 R5, RZ, RZ, RZ ;  /* 0x000000ffff054224 */ /* 0x000fe200078e00ff */
[----:B------:R-:W-:Y:S01]  /*06b0*/  VOTEU.ALL UP1, P0 ;  /* 0x00000000003f7886 */ /* 0x000fe20000020000 */
[----:B------:R-:W-:Y:S02]  /*06c0*/  @P4 IMAD.MOV.U32 R11, RZ, RZ, RZ ;  /* 0x000000ffff0b4224 */ /* 0x000fe400078e00ff */
[----:B------:R-:W1:Y:S01]  /*06d0*/  @!P4 LDC R9, c[0x0][0xc] ;  /* 0x00000300ff09cb82 */ /* 0x000e620000000800 */
[----:B------:R-:W-:Y:S01]  /*06e0*/  @!UP0 UMOV UR6, 0x400 ;  /* 0x0000040000068882 */ /* 0x000fe20000000000 */
[----:B------:R-:W-:-:S04]  /*06f0*/  @!UP0 UIADD3 UR4, -UR4, 0x100000, URZ ;  /* 0x0010000004048890 */ /* 0x000fc8000fffe13f */
[----:B------:R-:W-:Y:S02]  /*0700*/  @!UP0 USHF.L.U32 UR5, UR4, 0xb, URZ ;  /* 0x0000000b04058899 */ /* 0x000fe4000800063f */
[----:B------:R-:W-:Y:S01]  /*0710*/  @!UP0 USHF.L.U32 UR4, UR4, 0x1, URZ ;  /* 0x0000000104048899 */ /* 0x000fe2000800063f */
[----:B------:R-:W2:Y:S01]  /*0720*/  @!UP0 S2UR UR7, SR_CgaCtaId ;  /* 0x00000000000789c3 */ /* 0x000ea20000008800 */
[----:B0-----:R-:W-:-:S04]  /*0730*/  @P4 IMAD.WIDE.U32 R6, R2, R7, R4 ;  /* 0x0000000702064225 */ /* 0x001fc800078e0004 */
[----:B------:R-:W-:Y:S02]  /*0740*/  @P4 IMAD.MOV.U32 R14, RZ, RZ, R6 ;  /* 0x000000ffff0e4224 */ /* 0x000fe400078e0006 */
[----:B------:R-:W-:Y:S02]  /*0750*/  @P4 IMAD.IADD R15, R7, 0x1, R11 ;  /* 0x00000001070f4824 */ /* 0x000fe400078e020b */
[----:B-1----:R-:W-:-:S04]  /*0760*/  @!P4 IMAD.WIDE.U32 R4, R9, R10, R2 ;  /* 0x0000000a0904c225 */ /* 0x002fc800078e0002 */
[----:B------:R-:W-:Y:S02]  /*0770*/  @!P4 IMAD.MOV.U32 R14, RZ, RZ, R4 ;  /* 0x000000ffff0ec224 */ /* 0x000fe400078e0004 */
[----:B------:R-:W-:Y:S01]  /*0780*/  @!P4 IMAD.MOV.U32 R15, RZ, RZ, R5 ;  /* 0x000000ffff0fc224 */ /* 0x000fe200078e0005 */
[----:B--2---:R-:W-:Y:S02]  /*0790*/  @!UP0 ULEA UR6, UR7, UR6, 0x18 ;  /* 0x0000000607068291 */ /* 0x004fe4000f8ec03f */
[----:B------:R0:W-:Y:S01]  /*07a0*/  STL [R1+0x1fc], R14 ;  /* 0x0001fc0e01007387 */ /* 0x0001e20000100800 */
[----:B------:R-:W-:-:S03]  /*07b0*/  VOTEU.ALL UP0, P0 ;  /* 0x00000000003f7886 */ /* 0x000fc60000000000 */
[----:B------:R0:W-:Y:S04]  /*07c0*/  STL [R1+0x1f8], R15 ;  /* 0x0001f80f01007387 */ /* 0x0001e80000100800 */
[----:B------:R-:W1:Y:S02]  /*07d0*/  FENCE.VIEW.ASYNC.S ;  /* 0x00000000000073c6 */ /* 0x000e640000000000 */
[----:B-1----:R0:W1:Y:S01]  /*07e0*/  @!UP0 SYNCS.EXCH.64 URZ, [UR6+0x140], UR4 ;  /* 0x00014004063f85b2 */ /* 0x0020620008000100 */
[----:B------:R0:W1:Y:S01]  /*07f0*/  @!UP1 SYNCS.EXCH.64 URZ, [UR6+0x148], UR4 ;  /* 0x00014804063f95b2 */ /* 0x0000620008000100 */
[----:B------:R-:W-:Y:S01]  /*0800*/  NOP ;  /* 0x0000000000007918 */ /* 0x000fe20000000000 */
[----:B-1----:R-:W-:Y:S06]  /*0810*/  BAR.SYNC.DEFER_BLOCKING 0x0 ;  /* 0x0000000000007b1d */ /* 0x002fec0000010000 */
[----:B0-----:R-:W-:Y:S05]  /*0820*/  @!P1 BRA `(.L_x_4) ;  /* 0x0000015c00e89947 */ /* 0x001fea0003800000 */
[----:B------:R-:W-:-:S06]  /*0830*/  UISETP.GT.U32.AND UP0, UPT, UR10, 0x1, UPT ;  /* 0x000000010a00788c */ /* 0x000fcc000bf04070 */
[----:B------:R-:W-:-:S13]  /*0840*/  PLOP3.LUT P0, PT, PT, PT, UP0, 0x80, 0x0 ;  /* 0x000000000000781c */ /* 0x000fda0003f0f008 */
[----:B------:R-:W-:Y:S05]  /*0850*/  @P0 EXIT ;  /* 0x000000000000094d */ /* 0x000fea0003800000 */
[----:B------:R-:W-:Y:S01]  /*0860*/  IMAD.MOV.U32 R5, RZ, RZ, -0x1 ;  /* 0xffffffffff057424 */ /* 0x000fe200078e00ff */
[----:B------:R-:W-:Y:S01]  /*0870*/  ULDC.64 UR4, c[0x0][0x650] ;  /* 0x0001940000047ab9 */ /* 0x000fe20000000a00 */
[----:B------:R-:W-:Y:S01]  /*0880*/  IMAD.MOV.U32 R4, RZ, RZ, -0x1 ;  /* 0xffffffffff047424 */ /* 0x000fe200078e00ff */
[----:B------:R-:W-:Y:S01]  /*0890*/  ISETP.GE.U32.AND P0, PT, R14, UR4, PT ;  /* 0x000000040e007c0c */ /* 0x000fe2000bf06070 */
[----:B------:R-:W-:Y:S01]  /*08a0*/  UMOV UR61, 0xffffffff ;  /* 0xffffffff003d7882 */ /* 0x000fe20000000000 */
[----:B------:R0:W-:Y:S01]  /*08b0*/  STL [R1+0x204], R5 ;  /* 0x0002040501007387 */ /* 0x0001e20000100800 */
[----:B------:R-:W-:Y:S02]  /*08c0*/  PRMT R0, RZ, 0x7610, R0 ;  /* 0x00007610ff007816 */ /* 0x000fe40000000000 */
[----:B------:R-:W-:Y:S01]  /*08d0*/  ISETP.GE.U32.AND.EX P0, PT, R15, UR5, PT, P0 ;  /* 0x000000050f007c0c */ /* 0x000fe2000bf06100 */
[----:B------:R0:W-:-:S12]  /*08e0*/  STL [R1+0x208], R4 ;  /* 0x0002080401007387 */ /* 0x0001d80000100800 */
[----:B0-----:R-:W-:Y:S05]  /*08f0*/  @P0 BRA `(.L_x_5) ;  /* 0x00000004006c0947 */ /* 0x001fea0003800000 */
[----:B------:R-:W-:Y:S01]  /*0900*/  ULDC.64 UR12, c[0x0][0x628] ;  /* 0x00018a00000c7ab9 */ /* 0x000fe20000000a00 */
[----:B------:R-:W0:Y:S01]  /*0910*/  LDC.64 R12, c[0x0][0x620] ;  /* 0x00018800ff0c7b82 */ /* 0x000e220000000a00 */
[----:B------:R-:W-:Y:S01]  /*0920*/  ISETP.NE.U32.AND P0, PT, RZ, UR12, PT ;  /* 0x0000000cff007c0c */ /* 0x000fe2000bf05070 */
[----:B------:R-:W-:Y:S01]  /*0930*/  ULDC UR11, c[0x0][0x630] ;  /* 0x00018c00000b7ab9 */ /* 0x000fe20000000800 */
[----:B------:R-:W-:Y:S02]  /*0940*/  R2UR UR4, R14 ;  /* 0x000000000e0472ca */ /* 0x000fe400000e0000 */
[----:B------:R-:W-:Y:S02]  /*0950*/  ISETP.NE.AND.EX P0, PT, RZ, UR13, PT, P0 ;  /* 0x0000000dff007c0c */ /* 0x000fe4000bf05300 */
[----:B------:R-:W-:-:S11]  /*0960*/  R2UR UR5, R15 ;  /* 0x000000000f0572ca */ /* 0x000fd600000e0000 */
[----:B------:R-:W-:Y:S05]  /*0970*/  @!P0 BRA `(.L_x_6) ;  /* 0x0000000000308947 */ /* 0x000fea0003800000 */
[----:B------:R-:W-:Y:S01]  /*0980*/  R2UR UR4, R14 ;  /* 0x000000000e0472ca */ /* 0x000fe200000e0000 */
[----:B------:R-:W-:Y:S01]  /*0990*/  ULDC UR8, c[0x0][0x634] ;  /* 0x00018d0000087ab9 */ /* 0x000fe20000000800 */
[----:B------:R-:W-:-:S11]  /*09a0*/  R2UR UR10, R15 ;  /* 0x000000000f0a72ca */ /* 0x000fd600000e0000 */
[----:B------:R-:W-:-:S04]  /*09b0*/  UIADD3 UR8, UP0, UR4, UR8, URZ ;  /* 0x0000000804087290 */ /* 0x000fc8000ff1e03f */
[----:B------:R-:W-:-:S04]  /*09c0*/  UIADD3.X UR10, URZ, UR10, URZ, UP0, !UPT ;  /* 0x0000000a3f0a7290 */ /* 0x000fc800087fe43f */
[----:B------:R-:W-:-:S04]  /*09d0*/  UIMAD.WIDE.U32 UR4, UR10, UR12, URZ ;  /* 0x0000000c0a0472a5 */ /* 0x000fc8000f8e003f */
[----:B------:R-:W-:Y:S02]  /*09e0*/  UIMAD.WIDE.U32 UR6, UP0, UR8, UR13, UR4 ;  /* 0x0000000d080672a5 */ /* 0x000fe4000f800004 */
[----:B------:R-:W-:Y:S02]  /*09f0*/  UIMAD.WIDE.U32 UR4, UR8, UR12, URZ ;  /* 0x0000000c080472a5 */ /* 0x000fe4000f8e003f */
[----:B------:R-:W-:Y:S02]  /*0a00*/  UIADD3.X UR9, URZ, URZ, URZ, UP0, !UPT ;  /* 0x0000003f3f097290 */ /* 0x000fe400087fe43f */
[----:B------:R-:W-:Y:S01]  /*0a10*/  UIADD3 URZ, UP0, UR5, UR6, URZ ;  /* 0x00000006053f7290 */ /* 0x000fe2000ff1e03f */
[----:B------:R-:W-:-:S03]  /*0a20*/  UMOV UR8, UR7 ;  /* 0x0000000700087c82 */ /* 0x000fc60008000000 */
[----:B------:R-:W-:-:S12]  /*0a30*/  UIMAD.WIDE.U32.X UR4, UR10, UR13, UR8, UP0 ;  /* 0x0000000d0a0472a5 */ /* 0x000fd800080e0408 */
.L_x_6:
[----:B------:R-:W-:Y:S01]  /*0a40*/  USHF.R.U64 UR61, UR4, UR11, UR5 ;  /* 0x0000000b043d7299 */ /* 0x000fe20008001205 */
[----:B------:R-:W1:Y:S01]  /*0a50*/  LDC R8, c[0x0][0x618] ;  /* 0x00018600ff087b82 */ /* 0x000e620000000800 */
[----:B------:R-:W-:Y:S01]  /*0a60*/  USHF.R.U32.HI UR4, URZ, UR11, UR5 ;  /* 0x0000000b3f047299 */ /* 0x000fe20008011605 */
[----:B------:R-:W-:Y:S01]  /*0a70*/  I2FP.F32.U32 R0, R2 ;  /* 0x0000000200007245 */ /* 0x000fe20000201000 */
[----:B------:R-:W-:Y:S01]  /*0a80*/  IMAD.MOV.U32 R4, RZ, RZ, R14 ;  /* 0x000000ffff047224 */ /* 0x000fe200078e000e */
[----:B------:R-:W-:Y:S01]  /*0a90*/  ULDC UR5, c[0x0][0x150] ;  /* 0x0000540000057ab9 */ /* 0x000fe20000000800 */
[----:B------:R-:W-:Y:S01]  /*0aa0*/  IADD3 R7, P0, RZ, -UR61, RZ ;  /* 0x8000003dff077c10 */ /* 0x000fe2000ff1e0ff */
[----:B------:R-:W-:Y:S02]  /*0ab0*/  IMAD.MOV.U32 R5, RZ, RZ, R15 ;  /* 0x000000ffff057224 */ /* 0x000fe400078e000f */
[----:B------:R-:W-:Y:S01]  /*0ac0*/  FMUL R0, R0, UR5 ;  /* 0x0000000500007c20 */ /* 0x000fe20008400000 */
[----:B------:R-:W2:Y:S01]  /*0ad0*/  LDC.64 R20, c[0x0][0x640] ;  /* 0x00019000ff147b82 */ /* 0x000ea20000000a00 */
[----:B------:R-:W-:Y:S01]  /*0ae0*/  IMAD.X R9, RZ, RZ, ~UR4, P0 ;  /* 0x80000004ff097e24 */ /* 0x000fe200080e06ff */
[----:B------:R-:W-:Y:S01]  /*0af0*/  ULDC UR4, c[0x0][0x154] ;  /* 0x0000550000047ab9 */ /* 0x000fe20000000800 */
[----:B0-----:R-:W-:-:S02]  /*0b00*/  IMAD.WIDE.U32 R4, R7, R12, R4 ;  /* 0x0000000c07047225 */ /* 0x001fc400078e0004 */
[----:B------:R-:W0:Y:S02]  /*0b10*/  F2I.U32.TRUNC.NTZ R0, R0 ;  /* 0x0000000000007305 */ /* 0x000e24000020f000 */
[----:B------:R-:W-:Y:S01]  /*0b20*/  IMAD R6, R9, R12, RZ ;  /* 0x0000000c09067224 */ /* 0x000fe200078e02ff */
[----:B------:R-:W3:Y:S03]  /*0b30*/  LDC R3, c[0x0][0x144] ;  /* 0x00005100ff037b82 */ /* 0x000ee60000000800 */
[----:B------:R-:W-:-:S04]  /*0b40*/  IMAD R7, R7, R13, R6 ;  /* 0x0000000d07077224 */ /* 0x000fc800078e0206 */
[----:B------:R-:W-:Y:S01]  /*0b50*/  IMAD.IADD R5, R5, 0x1, R7 ;  /* 0x0000000105057824 */ /* 0x000fe200078e0207 */
[----:B------:R-:W4:Y:S01]  /*0b60*/  LDC R14, c[0x0][0x608] ;  /* 0x00018200ff0e7b82 */ /* 0x000f220000000800 */
[----:B------:R-:W-:Y:S02]  /*0b70*/  IMAD.MOV.U32 R7, RZ, RZ, -0x1 ;  /* 0xffffffffff077424 */ /* 0x000fe400078e00ff */
[----:B0-----:R-:W-:Y:S01]  /*0b80*/  IMAD.MOV R6, RZ, RZ, -R0 ;  /* 0x000000ffff067224 */ /* 0x001fe200078e0a00 */
[----:B-1----:R-:W-:Y:S02]  /*0b90*/  SHF.R.U64 R12, R4, R8, R5 ;  /* 0x00000008040c7219 */ /* 0x002fe40000001205 */
[----:B------:R-:W-:Y:S02]  /*0ba0*/  I2FP.F32.U32 R4, R10 ;  /* 0x0000000a00047245 */ /* 0x000fe40000201000 */
[----:B------:R-:W0:Y:S01]  /*0bb0*/  LDC R18, c[0x0][0x658] ;  /* 0x00019600ff127b82 */ /* 0x000e220000000800 */
[----:B--2---:R-:W-:-:S02]  /*0bc0*/  ISETP.NE.U32.AND P0, PT, R20, RZ, PT ;  /* 0x000000ff1400720c */ /* 0x004fc40003f05070 */
[----:B------:R-:W-:Y:S01]  /*0bd0*/  FMUL R4, R4, UR4 ;  /* 0x0000000404047c20 */ /* 0x000fe20008400000 */
[----:B------:R-:W-:Y:S02]  /*0be0*/  SHF.R.U32.HI R5, RZ, R8, R5 ;  /* 0x00000008ff057219 */ /* 0x000fe40000011605 */
[----:B------:R-:W-:Y:S01]  /*0bf0*/  ISETP.NE.AND.EX P0, PT, R21, RZ, PT, P0 ;  /* 0x000000ff1500720c */ /* 0x000fe20003f05300 */
[----:B------:R1:W2:Y:S01]  /*0c00*/  F2I.U32.TRUNC.NTZ R11, R4 ;  /* 0x00000004000b7305 */ /* 0x0002a2000020f000 */
[----:B------:R-:W1:Y:S01]  /*0c10*/  LDC R13, c[0x0][0x148] ;  /* 0x00005200ff0d7b82 */ /* 0x000e620000000800 */
[----:B---3--:R-:W-:-:S07]  /*0c20*/  IMAD R0, R3, R6, R2 ;  /* 0x0000000603007224 */ /* 0x008fce00078e0202 */
[----:B------:R-:W3:Y:S01]  /*0c30*/  LDC R16, c[0x0][0x600] ;  /* 0x00018000ff107b82 */ /* 0x000ee20000000800 */
[-CC-:B----4-:R-:W-:Y:S02]  /*0c40*/  SHF.R.U64 R24, R12, R14.reuse, R5.reuse ;  /* 0x0000000e0c187219 */ /* 0x190fe40000001205 */
[----:B------:R-:W-:Y:S01]  /*0c50*/  SHF.R.U32.HI R3, RZ, R14, R5 ;  /* 0x0000000eff037219 */ /* 0x000fe20000011605 */
[----:B------:R-:W-:-:S04]  /*0c60*/  IMAD.MOV.U32 R5, RZ, RZ, 0x1 ;  /* 0x00000001ff057424 */ /* 0x000fc800078e00ff */
[----:B------:R-:W4:Y:S01]  /*0c70*/  LDC R17, c[0x0][0x648] ;  /* 0x00019200ff117b82 */ /* 0x000f220000000800 */
[-C--:B0-----:R-:W-:Y:S02]  /*0c80*/  SHF.L.U32 R2, R7, R18.reuse, RZ ;  /* 0x0000001207027219 */ /* 0x081fe400000006ff */
[--C-:B------:R-:W-:Y:S02]  /*0c90*/  SHF.R.U64 R14, R24, R18, R3.reuse ;  /* 0x00000012180e7219 */ /* 0x100fe40000001203 */
[----:B------:R-:W-:Y:S02]  /*0ca0*/  LOP3.LUT R9, RZ, R2, RZ, 0x33, !PT ;  /* 0x00000002ff097212 */ /* 0x000fe400078e33ff */
[-C--:B------:R-:W-:Y:S01]  /*0cb0*/  SHF.R.U32.HI R3, RZ, R18.reuse, R3 ;  /* 0x00000012ff037219 */ /* 0x080fe20000011603 */
[----:B------:R-:W0:Y:S01]  /*0cc0*/  LDC R19, c[0x0][0x638] ;  /* 0x00018e00ff137b82 */ /* 0x000e220000000800 */
[----:B------:R-:W-:Y:S01]  /*0cd0*/  SHF.L.U32 R8, R5, R18, RZ ;  /* 0x0000001205087219 */ /* 0x000fe200000006ff */
[----:B------:R-:W-:-:S06]  /*0ce0*/  IMAD.MOV.U32 R2, RZ, RZ, R14 ;  /* 0x000000ffff027224 */ /* 0x000fcc00078e000e */
[----:B------:R-:W0:Y:S01]  /*0cf0*/  LDC R22, c[0x0][0x610] ;  /* 0x00018400ff167b82 */ /* 0x000e220000000800 */
[----:B-12---:R-:W-:Y:S05]  /*0d00*/  @!P0 BRA `(.L_x_7) ;  /* 0x0000000000288947 */ /* 0x006fea0003800000 */
[----:B------:R-:W1:Y:S02]  /*0d10*/  LDC R7, c[0x0][0x64c] ;  /* 0x00019300ff077b82 */ /* 0x000e640000000800 */
[----:B-1----:R-:W-:-:S05]  /*0d20*/  IADD3 R7, P0, R14, R7, RZ ;  /* 0x000000070e077210 */ /* 0x002fca0007f1e0ff */
[----:B------:R-:W-:-:S04]  /*0d30*/  IMAD.X R15, RZ, RZ, R3, P0 ;  /* 0x000000ffff0f7224 */ /* 0x000fc800000e0603 */
[----:B------:R-:W-:-:S04]  /*0d40*/  IMAD.WIDE.U32 R2, R15, R20, RZ ;  /* 0x000000140f027225 */ /* 0x000fc800078e00ff */
[----:B------:R-:W-:-:S04]  /*0d50*/  IMAD.WIDE.U32 R4, P0, R7, R21, R2 ;  /* 0x0000001507047225 */ /* 0x000fc80007800002 */
[----:B------:R-:W-:-:S04]  /*0d60*/  IMAD.WIDE.U32 R2, R7, R20, RZ ;  /* 0x0000001407027225 */ /* 0x000fc800078e00ff */
[----:B------:R-:W-:Y:S01]  /*0d70*/  IMAD.X R7, RZ, RZ, RZ, P0 ;  /* 0x000000ffff077224 */ /* 0x000fe200000e06ff */
[----:B------:R-:W-:Y:S01]  /*0d80*/  IADD3 RZ, P0, R3, R4, RZ ;  /* 0x0000000403ff7210 */ /* 0x000fe20007f1e0ff */
[----:B------:R-:W-:-:S04]  /*0d90*/  IMAD.MOV.U32 R6, RZ, RZ, R5 ;  /* 0x000000ffff067224 */ /* 0x000fc800078e0005 */
[----:B------:R-:W-:-:S08]  /*0da0*/  IMAD.WIDE.U32.X R2, R15, R21, R6, P0 ;  /* 0x000000150f027225 */ /* 0x000fd000000e0406 */
.L_x_7:
[----:B----4-:R-:W-:Y:S01]  /*0db0*/  SHF.R.U64 R2, R2, R17, R3 ;  /* 0x0000001102027219 */ /* 0x010fe20000001203 */
[----:B---3--:R-:W-:Y:S01]  /*0dc0*/  VIADD R3, R16, 0xffffffff ;  /* 0xffffffff10037836 */ /* 0x008fe20000000000 */
[----:B------:R-:W-:Y:S01]  /*0dd0*/  LOP3.LUT R9, R24, R9, RZ, 0xc0, !PT ;  /* 0x0000000918097212 */ /* 0x000fe200078ec0ff */
[----:B------:R-:W-:Y:S02]  /*0de0*/  IMAD.MOV R11, RZ, RZ, -R11 ;  /* 0x000000ffff0b7224 */ /* 0x000fe400078e0a0b */
[----:B------:R-:W-:Y:S01]  /*0df0*/  IMAD.MOV R4, RZ, RZ, -R2 ;  /* 0x000000ffff047224 */ /* 0x000fe200078e0a02 */
[----:B------:R-:W-:Y:S01]  /*0e00*/  LOP3.LUT R12, R12, R3, RZ, 0xc0, !PT ;  /* 0x000000030c0c7212 */ /* 0x000fe200078ec0ff */
[----:B------:R-:W-:Y:S02]  /*0e10*/  @P4 IMAD R0, R13, R11, R10 ;  /* 0x0000000b0d004224 */ /* 0x000fe400078e020a */
[----:B------:R-:W-:Y:S02]  /*0e20*/  IMAD R9, R8, R2, R9 ;  /* 0x0000000208097224 */ /* 0x000fe400078e0209 */
[----:B0-----:R-:W-:-:S02]  /*0e30*/  IMAD R3, R4, R19, R14 ;  /* 0x0000001304037224 */ /* 0x001fc400078e020e */
[----:B------:R-:W-:Y:S02]  /*0e40*/  IMAD R2, R9, R22, R0 ;  /* 0x0000001609027224 */ /* 0x000fe400078e0200 */
[----:B------:R-:W-:Y:S02]  /*0e50*/  IMAD R3, R3, R16, R12 ;  /* 0x0000001003037224 */ /* 0x000fe400078e020c */
[----:B------:R-:W-:-:S03]  /*0e60*/  IMAD.MOV.U32 R0, RZ, RZ, 0x1 ;  /* 0x00000001ff007424 */ /* 0x000fc600078e00ff */
[----:B------:R-:W-:Y:S02]  /*0e70*/  SEL R4, R3, R2, !P4 ;  /* 0x0000000203047207 */ /* 0x000fe40006000000 */
[----:B------:R-:W-:-:S03]  /*0e80*/  SEL R2, R2, R3, !P4 ;  /* 0x0000000302027207 */ /* 0x000fc60006000000 */
[----:B------:R0:W-:Y:S04]  /*0e90*/  STL [R1+0x208], R4 ;  /* 0x0002080401007387 */ /* 0x0001e80000100800 */
[----:B------:R0:W-:Y:S02]  /*0ea0*/  STL [R1+0x204], R2 ;  /* 0x0002040201007387 */ /* 0x0001e40000100800 */
.L_x_5:
[----:B------:R-:W-:-:S08]  /*0eb0*/  NOP ;  /* 0x0000000000007918 */ /* 0x000fd00000000000 */
[----:B------:R-:W1:Y:S02]  /*0ec0*/  USETMAXREG.TRY_ALLOC.CTAPOOL UP0, 0xe8 ;  /* 0x000000e8000079c8 */ /* 0x000e640008000600 */
[----:B-1----:R-:W-:-:S13]  /*0ed0*/  PLOP3.LUT P0, PT, PT, PT, UP0, 0x80, 0x0 ;  /* 0x000000000000781c */ /* 0x002fda0003f0f008 */
[----:B------:R-:W-:Y:S05]  /*0ee0*/  @!P0 BRA `(.L_x_5) ;  /* 0xfffffffc00f08947 */ /* 0x000fea000383ffff */
[----:B------:R-:W-:Y:S01]  /*0ef0*/  ULDC.64 UR4, c[0x0][0x598] ;  /* 0x0001660000047ab9 */ /* 0x000fe20000000a00 */
[----:B------:R-:W-:Y:S01]  /*0f00*/  ULDC.64 UR52, c[0x0][0x208] ;  /* 0x0000820000347ab9 */ /* 0x000fe20000000a00 */
[----:B------:R-:W-:-:S04]  /*0f10*/  ISETP.NE.U32.AND P0, PT, RZ, UR4, PT ;  /* 0x00000004ff007c0c */ /* 0x000fc8000bf05070 */
[----:B------:R-:W-:-:S13]  /*0f20*/  ISETP.NE.AND.EX P0, PT, RZ, UR5, PT, P0 ;  /* 0x00000005ff007c0c */ /* 0x000fda000bf05300 */
[----:B------:R-:W-:Y:S05]  /*0f30*/  @!P0 BRA `(.L_x_8) ;  /* 0x0000000000208947 */ /* 0x000fea0003800000 */
[----:B0-----:R-:W0:Y:S02]  /*0f40*/  LDC.64 R2, c[0x0][0x598] ;  /* 0x00016600ff027b82 */ /* 0x001e240000000a00 */
[----:B0-----:R-:W2:Y:S02]  /*0f50*/  LDG.E.64 R2, desc[UR52][R2.64] ;  /* 0x0000003402027981 */ /* 0x001ea4000c1e1b00 */
[----:B--2---:R-:W-:-:S04]  /*0f60*/  ISETP.NE.U32.AND P0, PT, R2, RZ, PT ;  /* 0x000000ff0200720c */ /* 0x004fc80003f05070 */
[----:B------:R-:W-:-:S13]  /*0f70*/  ISETP.NE.AND.EX P0, PT, R3, RZ, PT, P0 ;  /* 0x000000ff0300720c */ /* 0x000fda0003f05300 */
[----:B------:R-:W-:Y:S05]  /*0f80*/  @!P0 BRA `(.L_x_8) ;  /* 0x00000000000c8947 */ /* 0x000fea0003800000 */
[----:B------:R-:W2:Y:S02]  /*0f90*/  LD.E R2, desc[UR52][R2.64] ;  /* 0x0000003402027980 */ /* 0x000ea4000c101900 */
[----:B--2---:R-:W-:Y:S01]  /*0fa0*/  R2UR UR4, R2 ;  /* 0x00000000020472ca */ /* 0x004fe200000e0000 */
[----:B------:R-:W-:-:S14]  /*0fb0*/  BRA `(.L_x_9) ;  /* 0x0000000000247947 */ /* 0x000fdc0003800000 */
.L_x_8:
[----:B------:R-:W-:Y:S02]  /*0fc0*/  ULDC.64 UR4, c[0x0][0x588] ;  /* 0x0001620000047ab9 */ /* 0x000fe40000000a00 */
[----:B------:R-:W-:-:S04]  /*0fd0*/  ISETP.NE.U32.AND P0, PT, RZ, UR4, PT ;  /* 0x00000004ff007c0c */ /* 0x000fc8000bf05070 */
[----:B------:R-:W-:-:S13]  /*0fe0*/  ISETP.NE.AND.EX P0, PT, RZ, UR5, PT, P0 ;  /* 0x00000005ff007c0c */ /* 0x000fda000bf05300 */
[----:B------:R-:W-:Y:S05]  /*0ff0*/  @!P0 BRA `(.L_x_10) ;  /* 0x0000000000108947 */ /* 0x000fea0003800000 */
[----:B0-----:R-:W0:Y:S02]  /*1000*/  LDC.64 R2, c[0x0][0x588] ;  /* 0x00016200ff027b82 */ /* 0x001e240000000a00 */
[----:B0-----:R-:W2:Y:S02]  /*1010*/  LDG.E R2, desc[UR52][R2.64] ;  /* 0x0000003402027981 */ /* 0x001ea4000c1e1900 */
[----:B--2---:R-:W-:Y:S01]  /*1020*/  R2UR UR4, R2 ;  /* 0x00000000020472ca */ /* 0x004fe200000e0000 */
[----:B------:R-:W-:-:S14]  /*1030*/  BRA `(.L_x_9) ;  /* 0x0000000000047947 */ /* 0x000fdc0003800000 */
.L_x_10:
[----:B------:R-:W-:-:S05]  /*1040*/  ULDC UR4, c[0x0][0x580] ;  /* 0x0001600000047ab9 */ /* 0x000fca0000000800 */
.L_x_9:
[----:B------:R-:W-:Y:S02]  /*1050*/  ULDC.64 UR6, c[0x0][0x5a0] ;  /* 0x0001680000067ab9 */ /* 0x000fe40000000a00 */
        /* <DEDUP_REMOVED lines=11> */
.L_x_11:
        /* <DEDUP_REMOVED lines=8> */
.L_x_13:
[----:B------:R-:W-:-:S05]  /*1190*/  ULDC UR5, c[0x0][0x584] ;  /* 0x0001610000057ab9 */ /* 0x000fca0000000800 */
.L_x_12:
[----:B------:R-:W-:-:S13]  /*11a0*/  LOP3.LUT P0, RZ, R0, 0xff, RZ, 0xc0, !PT ;  /* 0x000000ff00ff7812 */ /* 0x000fda000780c0ff */
[----:B------:R-:W-:Y:S05]  /*11b0*/  @!P0 EXIT ;  /* 0x000000000000894d */ /* 0x000fea0003800000 */
[----:B------:R-:W-:Y:S01]  /*11c0*/  ULDC UR6, c[0x0][0x28c] ;  /* 0x0000a30000067ab9 */ /* 0x000fe20000000800 */
[----:B------:R-:W-:Y:S02]  /*11d0*/  ULOP3.LUT UR57, UR58, 0x1, URZ, 0xfc, !UPT ;  /* 0x000000013a397892 */ /* 0x000fe4000f8efc3f */
[----:B------:R-:W-:Y:S01]  /*11e0*/  UIADD3 UR6, UR6, 0x1f, URZ ;  /* 0x0000001f06067890 */ /* 0x000fe2000fffe03f */
[----:B------:R-:W-:-:S03]  /*11f0*/  UMOV UR59, URZ ;  /* 0x0000003f003b7c82 */ /* 0x000fc60008000000 */
[----:B------:R-:W-:-:S04]  /*1200*/  USHF.R.S32.HI UR7, URZ, 0x1f, UR6 ;  /* 0x0000001f3f077899 */ /* 0x000fc80008011406 */
[----:B------:R-:W-:-:S03]  /*1210*/  ULEA.HI UR7, UR7, UR6, URZ, 0x5 ;  /* 0x0000000607077291 */ /* 0x000fc6000f8f283f */
[----:B------:R-:W-:Y:S01]  /*1220*/  UMOV UR6, URZ ;  /* 0x0000003f00067c82 */ /* 0x000fe20008000000 */
[----:B------:R-:W-:Y:S01]  /*1230*/  USHF.R.S32.HI UR60, URZ, 0x5, UR7 ;  /* 0x000000053f3c7899 */ /* 0x000fe20008011407 */
[----:B------:R-:W-:-:S05]  /*1240*/  IMAD.U32 R0, RZ, RZ, UR6 ;  /* 0x00000006ff007e24 */ /* 0x000fca000f8e00ff */
[----:B------:R1:W-:Y:S06]  /*1250*/  STL [R1+0x200], R0 ;  /* 0x0002000001007387 */ /* 0x0003ec0000100800 */
.L_x_390:
[----:B0-2---:R-:W2:Y:S01]  /*1260*/  LDL R2, [R1+0x200] ;  /* 0x0002000001027983 */ /* 0x005ea20000100800 */
[----:B------:R-:W0:Y:S01]  /*1270*/  S2UR UR12, SR_CgaCtaId ;  /* 0x00000000000c79c3 */ /* 0x000e220000008800 */
[----:B------:R-:W-:Y:S01]  /*1280*/  UMOV UR11, 0x400 ;  /* 0x00000400000b7882 */ /* 0x000fe20000000000 */
[----:B------:R-:W-:Y:S01]  /*1290*/  UMOV UR54, URZ ;  /* 0x0000003f00367c82 */ /* 0x000fe20008000000 */
[----:B------:R-:W-:Y:S01]  /*12a0*/  STL [R1+0x1f4], RZ ;  /* 0x0001f4ff01007387 */ /* 0x000fe20000100800 */
[----:B------:R-:W-:Y:S01]  /*12b0*/  UMOV UR8, URZ ;  /* 0x0000003f00087c82 */ /* 0x000fe20008000000 */
[----:B------:R-:W-:Y:S01]  /*12c0*/  UMOV UR9, URZ ;  /* 0x0000003f00097c82 */ /* 0x000fe20008000000 */
[----:B------:R-:W-:Y:S01]  /*12d0*/  CS2R R4, SRZ ;  /* 0x0000000000047805 */ /* 0x000fe2000001ff00 */
[----:B------:R-:W-:Y:S01]  /*12e0*/  STL [R1+0x1f0], RZ ;  /* 0x0001f0ff01007387 */ /* 0x000fe20000100800 */
[----:B------:R-:W-:Y:S02]  /*12f0*/  CS2R R6, SRZ ;  /* 0x0000000000067805 */ /* 0x000fe4000001ff00 */
[----:B------:R-:W-:-:S02]  /*1300*/  CS2R R8, SRZ ;  /* 0x0000000000087805 */ /* 0x000fc4000001ff00 */
[----:B------:R-:W-:Y:S01]  /*1310*/  CS2R R10, SRZ ;  /* 0x00000000000a7805 */ /* 0x000fe2000001ff00 */
[----:B------:R-:W-:Y:S01]  /*1320*/  STL [R1+0x1ec], RZ ;  /* 0x0001ecff01007387 */ /* 0x000fe20000100800 */
[----:B------:R-:W-:Y:S02]  /*1330*/  CS2R R12, SRZ ;  /* 0x00000000000c7805 */ /* 0x000fe4000001ff00 */
[----:B------:R-:W-:Y:S02]  /*1340*/  CS2R R14, SRZ ;  /* 0x00000000000e7805 */ /* 0x000fe4000001ff00 */
        /* <DEDUP_REMOVED lines=22> */
[----:B------:R-:W-:Y:S01]  /*14b0*/  CS2R R224, SRZ ;  /* 0x0000000000e07805 */ /* 0x000fe2000001ff00 */
[----:B------:R-:W-:Y:S01]  /*14c0*/  IMAD.MOV.U32 R226, RZ, RZ, RZ ;  /* 0x000000ffffe27224 */ /* 0x000fe200078e00ff */
[----:B------:R-:W-:Y:S01]  /*14d0*/  CS2R R192, SRZ ;  /* 0x0000000000c07805 */ /* 0x000fe2000001ff00 */
[----:B------:R-:W-:Y:S01]  /*14e0*/  STL [R1+0x1d0], RZ ;  /* 0x0001d0ff01007387 */ /* 0x000fe20000100800 */
[----:B------:R-:W-:Y:S02]  /*14f0*/  CS2R R194, SRZ ;  /* 0x0000000000c27805 */ /* 0x000fe4000001ff00 */
[----:B------:R-:W-:Y:S02]  /*1500*/  CS2R R196, SRZ ;  /* 0x0000000000c47805 */ /* 0x000fe4000001ff00 */
[----:B------:R-:W-:Y:S01]  /*1510*/  CS2R R198, SRZ ;  /* 0x0000000000c67805 */ /* 0x000fe2000001ff00 */
[----:B------:R-:W-:Y:S01]  /*1520*/  STL [R1+0x1cc], RZ ;  /* 0x0001ccff01007387 */ /* 0x000fe20000100800 */
[----:B------:R-:W-:-:S02]  /*1530*/  CS2R R184, SRZ ;  /* 0x0000000000b87805 */ /* 0x000fc4000001ff00 */
[----:B------:R-:W-:Y:S02]  /*1540*/  CS2R R186, SRZ ;  /* 0x0000000000ba7805 */ /* 0x000fe4000001ff00 */
        /* <DEDUP_REMOVED lines=102> */
[----:B----4-:R-:W-:-:S02]  /*1bb0*/  CS2R R36, SRZ ;  /* 0x0000000000247805 */ /* 0x010fc4000001ff00 */
[----:B-1-3--:R-:W-:Y:S02]  /*1bc0*/  CS2R R38, SRZ ;  /* 0x0000000000267805 */ /* 0x00afe4000001ff00 */
[----:B------:R-:W-:Y:S01]  /*1bd0*/  CS2R R24, SRZ ;  /* 0x0000000000187805 */ /* 0x000fe2000001ff00 */
[----:B------:R-:W-:Y:S01]  /*1be0*/  STL [R1+0x160], RZ ;  /* 0x000160ff01007387 */ /* 0x000fe20000100800 */
[----:B------:R-:W-:Y:S02]  /*1bf0*/  CS2R R26, SRZ ;  /* 0x00000000001a7805 */ /* 0x000fe4000001ff00 */
[----:B------:R-:W-:Y:S02]  /*1c00*/  CS2R R28, SRZ ;  /* 0x00000000001c7805 */ /* 0x000fe4000001ff00 */
[----:B------:R-:W-:Y:S01]  /*1c10*/  CS2R R30, SRZ ;  /* 0x00000000001e7805 */ /* 0x000fe2000001ff00 */
[----:B------:R-:W-:Y:S01]  /*1c20*/  STL [R1+0x15c], RZ ;  /* 0x00015cff01007387 */ /* 0x000fe20000100800 */
[----:B-1----:R-:W1:Y:S03]  /*1c30*/  S2R R0, SR_TID.X ;  /* 0x0000000000007919 */ /* 0x002e660000002100 */
[----:B------:R-:W-:Y:S04]  /*1c40*/  STL [R1+0x158], RZ ;  /* 0x000158ff01007387 */ /* 0x000fe80000100800 */
[----:B------:R-:W-:Y:S04]  /*1c50*/  STL [R1+0x154], RZ ;  /* 0x000154ff01007387 */ /* 0x000fe80000100800 */
[----:B------:R-:W-:Y:S04]  /*1c60*/  STL [R1+0x150], RZ ;  /* 0x000150ff01007387 */ /* 0x000fe80000100800 */
[----:B------:R-:W-:Y:S04]  /*1c70*/  STL [R1+0x14c], RZ ;  /* 0x00014cff01007387 */ /* 0x000fe80000100800 */
[----:B------:R-:W-:Y:S04]  /*1c80*/  STL [R1+0x148], RZ ;  /* 0x000148ff01007387 */ /* 0x000fe80000100800 */
[----:B------:R-:W-:Y:S04]  /*1c90*/  STL [R1+0x144], RZ ;  /* 0x000144ff01007387 */ /* 0x000fe80000100800 */
[----:B------:R-:W-:Y:S04]  /*1ca0*/  STL [R1+0x140], RZ ;  /* 0x000140ff01007387 */ /* 0x000fe80000100800 */
[----:B------:R-:W-:Y:S01]  /*1cb0*/  STL [R1+0x13c], RZ ;  /* 0x00013cff01007387 */ /* 0x000fe20000100800 */
[----:B-1----:R-:W-:-:S03]  /*1cc0*/  LOP3.LUT R0, R0, 0x80, RZ, 0xc0, !PT ;  /* 0x0000008000007812 */ /* 0x002fc600078ec0ff */
[----:B------:R-:W-:Y:S01]  /*1cd0*/  STL [R1+0x138], RZ ;  /* 0x000138ff01007387 */ /* 0x000fe20000100800 */
[----:B------:R-:W-:-:S03]  /*1ce0*/  SHF.R.U32.HI R0, RZ, 0x7, R0 ;  /* 0x00000007ff007819 */ /* 0x000fc60000011600 */
[----:B------:R-:W-:Y:S04]  /*1cf0*/  STL [R1+0x134], RZ ;  /* 0x000134ff01007387 */ /* 0x000fe80000100800 */
        /* <DEDUP_REMOVED lines=25> */
[----:B--2---:R-:W-:-:S02]  /*1e90*/  R2UR UR6, R2 ;  /* 0x00000000020672ca */ /* 0x004fc400000e0000 */
[----:B------:R-:W1:Y:S01]  /*1ea0*/  LDC R2, c[0x0][0x28c] ;  /* 0x0000a300ff027b82 */ /* 0x000e620000000800 */
[----:B------:R-:W-:Y:S04]  /*1eb0*/  STL [R1+0xcc], RZ ;  /* 0x0000ccff01007387 */ /* 0x000fe80000100800 */
[----:B------:R-:W-:Y:S04]  /*1ec0*/  STL [R1+0xc8], RZ ;  /* 0x0000c8ff01007387 */ /* 0x000fe80000100800 */
[----:B------:R-:W-:Y:S02]  /*1ed0*/  STL [R1+0xc4], RZ ;  /* 0x0000c4ff01007387 */ /* 0x000fe40000100800 */
[----:B------:R-:W-:-:S02]  /*1ee0*/  IMAD.U32 R227, RZ, RZ, UR6 ;  /* 0x00000006ffe37e24 */ /* 0x000fc4000f8e00ff */
[----:B------:R-:W-:Y:S04]  /*1ef0*/  STL [R1+0xc0], RZ ;  /* 0x0000c0ff01007387 */ /* 0x000fe80000100800 */
[----:B------:R-:W-:Y:S04]  /*1f00*/  STL [R1+0xbc], RZ ;  /* 0x0000bcff01007387 */ /* 0x000fe80000100800 */
[----:B------:R-:W-:Y:S01]  /*1f10*/  STL [R1+0xb8], RZ ;  /* 0x0000b8ff01007387 */ /* 0x000fe20000100800 */
[----:B-1----:R-:W-:-:S03]  /*1f20*/  ISETP.GE.AND P0, PT, R2, 0x1, PT ;  /* 0x000000010200780c */ /* 0x002fc60003f06270 */
[----:B------:R-:W-:Y:S01]  /*1f30*/  STL [R1+0xb4], RZ ;  /* 0x0000b4ff01007387 */ /* 0x000fe20000100800 */
[----:B------:R-:W-:-:S03]  /*1f40*/  CS2R R2, SRZ ;  /* 0x0000000000027805 */ /* 0x000fc6000001ff00 */
[----:B------:R-:W1:Y:S04]  /*1f50*/  SHFL.IDX PT, R0, R0, RZ, 0x1f ;  /* 0x00001fff00007589 */ /* 0x000e6800000e0000 */
[----:B------:R2:W-:Y:S04]  /*1f60*/  STL [R1+0xb0], RZ ;  /* 0x0000b0ff01007387 */ /* 0x0005e80000100800 */
[----:B------:R2:W-:Y:S04]  /*1f70*/  STL [R1+0xac], RZ ;  /* 0x0000acff01007387 */ /* 0x0005e80000100800 */
[----:B------:R2:W-:Y:S04]  /*1f80*/  STL [R1+0xa8], RZ ;  /* 0x0000a8ff01007387 */ /* 0x0005e80000100800 */
[----:B------:R2:W-:Y:S04]  /*1f90*/  STL [R1+0xa4], RZ ;  /* 0x0000a4ff01007387 */ /* 0x0005e80000100800 */
[----:B------:R2:W-:Y:S04]  /*1fa0*/  STL [R1+0xa0], RZ ;  /* 0x0000a0ff01007387 */ /* 0x0005e80000100800 */
[----:B------:R2:W-:Y:S01]  /*1fb0*/  STL [R1+0x9c], RZ ;  /* 0x00009cff01007387 */ /* 0x0005e20000100800 */
[----:B-1----:R-:W-:Y:S01]  /*1fc0*/  R2UR UR7, R0 ;  /* 0x00000000000772ca */ /* 0x002fe200000e0000 */
[----:B------:R-:W-:-:S02]  /*1fd0*/  IMAD.MOV.U32 R0, RZ, RZ, RZ ;  /* 0x000000ffff007224 */ /* 0x000fc400078e00ff */
[----:B------:R2:W-:Y:S04]  /*1fe0*/  STL [R1+0x98], RZ ;  /* 0x000098ff01007387 */ /* 0x0005e80000100800 */
[----:B------:R2:W-:Y:S04]  /*1ff0*/  STL [R1+0x94], RZ ;  /* 0x000094ff01007387 */ /* 0x0005e80000100800 */
[----:B------:R2:W-:Y:S02]  /*2000*/  STL [R1+0x90], RZ ;  /* 0x000090ff01007387 */ /* 0x0005e40000100800 */
[----:B------:R-:W-:-:S02]  /*2010*/  ULEA.HI UR6, UR7, UR7, URZ, 0x1 ;  /* 0x0000000707067291 */ /* 0x000fc4000f8f083f */
[----:B------:R2:W-:Y:S02]  /*2020*/  STL [R1+0x8c], RZ ;  /* 0x00008cff01007387 */ /* 0x0005e40000100800 */
[----:B------:R-:W-:Y:S02]  /*2030*/  ULOP3.LUT UR10, UR6, 0x1ffffe, URZ, 0xc0, !UPT ;  /* 0x001ffffe060a7892 */ /* 0x000fe4000f8ec03f */
[----:B------:R2:W-:Y:S01]  /*2040*/  STL [R1+0x88], RZ ;  /* 0x000088ff01007387 */ /* 0x0005e20000100800 */
[----:B0-----:R-:W-:Y:S02]  /*2050*/  ULEA UR6, UR12, UR11, 0x18 ;  /* 0x0000000b0c067291 */ /* 0x001fe4000f8ec03f */
[----:B------:R-:W-:Y:S01]  /*2060*/  UIADD3 UR10, UR7, -UR10, URZ ;  /* 0x8000000a070a7290 */ /* 0x000fe2000fffe03f */
[----:B------:R2:W-:Y:S02]  /*2070*/  STL [R1+0x84], RZ ;  /* 0x000084ff01007387 */ /* 0x0005e40000100800 */
[----:B------:R-:W-:Y:S01]  /*2080*/  UMOV UR7, UR59 ;  /* 0x0000003b00077c82 */ /* 0x000fe20008000000 */
[----:B------:R-:W-:Y:S01]  /*2090*/  ULEA UR10, UR10, UR6, 0xb ;  /* 0x000000060a0a7291 */ /* 0x000fe2000f8e583f */
[----:B------:R2:W-:Y:S03]  /*20a0*/  STL [R1+0x80], RZ ;  /* 0x000080ff01007387 */ /* 0x0005e60000100800 */
[----:B------:R-:W-:Y:S01]  /*20b0*/  UIADD3 UR10, UR10, 0x200, URZ ;  /* 0x000002000a0a7890 */ /* 0x000fe2000fffe03f */
[----:B------:R2:W-:Y:S03]  /*20c0*/  STL [R1+0x7c], RZ ;  /* 0x00007cff01007387 */ /* 0x0005e60000100800 */
[----:B------:R-:W-:Y:S01]  /*20d0*/  USHF.R.U32.HI UR10, URZ, 0x4, UR10 ;  /* 0x000000043f0a7899 */ /* 0x000fe2000801160a */
[----:B------:R2:W-:Y:S03]  /*20e0*/  STL [R1+0x78], RZ ;  /* 0x000078ff01007387 */ /* 0x0005e60000100800 */
[----:B------:R-:W-:Y:S01]  /*20f0*/  ULOP3.LUT UR56, UR10, 0x3fff, URZ, 0xc0, !UPT ;  /* 0x00003fff0a387892 */ /* 0x000fe2000f8ec03f */
[----:B------:R2:W-:Y:S04]  /*2100*/  STL [R1+0x74], RZ ;  /* 0x000074ff01007387 */ /* 0x0005e80000100800 */
        /* <DEDUP_REMOVED lines=28> */
[----:B------:R2:W-:Y:S01]  /*22d0*/  STL [R1], RZ ;  /* 0x000000ff01007387 */ /* 0x0005e20000100800 */
[----:B------:R-:W-:Y:S05]  /*22e0*/  @!P0 BRA `(.L_x_14) ;  /* 0x0000002400148947 */ /* 0x000fea0003800000 */
[----:B------:R-:W-:-:S06]  /*22f0*/  UISETP.NE.AND UP0, UPT, UR57, 0x3, UPT ;  /* 0x000000033900788c */ /* 0x000fcc000bf05270 */
[----:B------:R-:W-:-:S13]  /*2300*/  PLOP3.LUT P1, PT, PT, PT, UP0, 0x80, 0x0 ;  /* 0x000000000000781c */ /* 0x000fda0003f2f008 */
[----:B------:R-:W-:Y:S05]  /*2310*/  @!P1 BRA `(.L_x_15) ;  /* 0x0000000000049947 */ /* 0x000fea0003800000 */
[----:B------:R-:W-:Y:S01]  /*2320*/  BPT.TRAP 0x1 ;  /* 0x000000040000795c */ /* 0x000fe20000300000 */
.L_x_15:
[----:B------:R-:W3:Y:S01]  /*2330*/  LDL R0, [R1+0x200] ;  /* 0x0002000001007983 */ /* 0x000ee20000100800 */
[----:B------:R-:W-:Y:S01]  /*2340*/  ULEA UR7, UR59, UR6, 0x3 ;  /* 0x000000063b077291 */ /* 0x000fe2000f8e183f */
[----:B---3--:R-:W-:-:S13]  /*2350*/  R2UR UR8, R0 ;  /* 0x00000000000872ca */ /* 0x008fda00000e0000 */
[----:B------:R-:W-:-:S05]  /*2360*/  IMAD.U32 R0, RZ, RZ, UR8 ;  /* 0x00000008ff007e24 */ /* 0x000fca000f8e00ff */
[----:B------:R-:W-:-:S04]  /*2370*/  SHF.L.U32 R0, R0, 0x1f, RZ ;  /* 0x0000001f00007819 */ /* 0x000fc800000006ff */
[----:B------:R0:W1:Y:S01]  /*2380*/  SYNCS.PHASECHK.TRANS64.TRYWAIT P0, [UR7], R0 ;  /* 0x00000000ff0075a7 */ /* 0x0000620008000147 */
[----:B------:R-:W-:Y:S05]  /*2390*/  @!P1 BRA `(.L_x_16) ;  /* 0x0000000000049947 */ /* 0x000fea0003800000 */
[----:B------:R-:W-:Y:S01]  /*23a0*/  BPT.TRAP 0x1 ;  /* 0x000000040000795c */ /* 0x000fe20000300000 */
.L_x_16:
[----:B------:R3:W-:Y:S01]  /*23b0*/  STL [R1+0x1f4], RZ ;  /* 0x0001f4ff01007387 */ /* 0x0007e20000100800 */
[----:B------:R-:W-:Y:S01]  /*23c0*/  UMOV UR54, 0x1 ;  /* 0x0000000100367882 */ /* 0x000fe20000000000 */
[----:B-1----:R-:W-:Y:S05]  /*23d0*/  @P0 BRA `(.L_x_17) ;  /* 0x0000000000080947 */ /* 0x002fea0003800000 */
[----:B------:R-:W1:Y:S02]  /*23e0*/  SYNCS.PHASECHK.TRANS64.TRYWAIT P0, [UR7], R0 ;  /* 0x00000000ff0075a7 */ /* 0x000e640008000147 */
[----:B-1----:R-:W-:Y:S05]  /*23f0*/  @!P0 BRA `(.L_x_18) ;  /* 0x0000016000d48947 */ /* 0x002fea0003800000 */
.L_x_17:
[----:B------:R4:W-:Y:S01]  /*2400*/  STL [R1+0x1f0], RZ ;  /* 0x0001f0ff01007387 */ /* 0x0009e20000100800 */
[----:B------:R-:W-:Y:S01]  /*2410*/  UIADD3 UR7, UR6, 0x1ca00, URZ ;  /* 0x0001ca0006077890 */ /* 0x000fe2000fffe03f */
[----:B------:R-:W-:Y:S01]  /*2420*/  WARPGROUP.ARRIVE ;  /* 0x00000000000079c5 */ /* 0x000fe20000000000 */
[----:B------:R-:W-:Y:S01]  /*2430*/  ULOP3.LUT UR12, UR56, 0x10000, URZ, 0xfc, !UPT ;  /* 0x00010000380c7892 */ /* 0x000fe2000f8efc3f */
[----:B------:R4:W-:Y:S01]  /*2440*/  STL [R1+0x1ec], RZ ;  /* 0x0001ecff01007387 */ /* 0x0009e20000100800 */
[----:B------:R-:W-:Y:S01]  /*2450*/  USHF.R.U32.HI UR7, URZ, 0x4, UR7 ;  /* 0x000000043f077899 */ /* 0x000fe20008011607 */
[----:B01----:R-:W-:Y:S01]  /*2460*/  IMAD.MOV.U32 R0, RZ, RZ, RZ ;  /* 0x000000ffff007224 */ /* 0x003fe200078e00ff */
[----:B------:R-:W-:Y:S01]  /*2470*/  UIMAD UR12, UR59, 0x180, UR12 ;  /* 0x000001803b0c78a4 */ /* 0x000fe2000f8e020c */
[----:B------:R4:W-:Y:S01]  /*2480*/  STL [R1+0x1e8], RZ ;  /* 0x0001e8ff01007387 */ /* 0x0009e20000100800 */
[----:B------:R-:W-:Y:S01]  /*2490*/  ULOP3.LUT UR7, UR7, 0x3fff, URZ, 0xc0, !UPT ;  /* 0x00003fff07077892 */ /* 0x000fe2000f8ec03f */
[----:B------:R-:W-:Y:S01]  /*24a0*/  CS2R R2, SRZ ;  /* 0x0000000000027805 */ /* 0x000fe2000001ff00 */
[----:B------:R-:W-:Y:S01]  /*24b0*/  UMOV UR13, 0xc0000010 ;  /* 0xc0000010000d7882 */ /* 0x000fe20000000000 */
[----:B------:R4:W-:Y:S01]  /*24c0*/  STL [R1+0x1e4], RZ ;  /* 0x0001e4ff01007387 */ /* 0x0009e20000100800 */
[----:B------:R-:W-:Y:S01]  /*24d0*/  ULOP3.LUT UR7, UR7, 0x10000, URZ, 0xfc, !UPT ;  /* 0x0001000007077892 */ /* 0x000fe2000f8efc3f */
[----:B------:R-:W-:Y:S01]  /*24e0*/  CS2R R4, SRZ ;  /* 0x0000000000047805 */ /* 0x000fe2000001ff00 */
[----:B------:R-:W-:Y:S01]  /*24f0*/  UMOV UR15, 0xc0000010 ;  /* 0xc0000010000f7882 */ /* 0x000fe20000000000 */
[----:B------:R4:W-:Y:S01]  /*2500*/  STL [R1+0x1e0], RZ ;  /* 0x0001e0ff01007387 */ /* 0x0009e20000100800 */
[----:B------:R-:W-:Y:S01]  /*2510*/  UIMAD UR14, UR59, 0x160, UR7 ;  /* 0x000001603b0e78a4 */ /* 0x000fe2000f8e0207 */
[----:B------:R-:W-:Y:S01]  /*2520*/  CS2R R6, SRZ ;  /* 0x0000000000067805 */ /* 0x000fe2000001ff00 */
[----:B------:R-:W-:Y:S01]  /*2530*/  UMOV UR48, UR12 ;  /* 0x0000000c00307c82 */ /* 0x000fe20008000000 */
[----:B------:R4:W-:Y:S01]  /*2540*/  STL [R1+0x1dc], RZ ;  /* 0x0001dcff01007387 */ /* 0x0009e20000100800 */
[----:B------:R-:W-:Y:S01]  /*2550*/  UIADD3 UR50, UR14, 0x20, URZ ;  /* 0x000000200e327890 */ /* 0x000fe2000fffe03f */
[----:B------:R-:W-:Y:S01]  /*2560*/  CS2R R8, SRZ ;  /* 0x0000000000087805 */ /* 0x000fe2000001ff00 */
[----:B------:R-:W-:Y:S01]  /*2570*/  UIADD3 UR46, UR14, 0x40, URZ ;  /* 0x000000400e2e7890 */ /* 0x000fe2000fffe03f */
[----:B------:R4:W-:Y:S01]  /*2580*/  STL [R1+0x1d8], RZ ;  /* 0x0001d8ff01007387 */ /* 0x0009e20000100800 */
[----:B------:R-:W-:-:S02]  /*2590*/  UIADD3 UR10, UR14, 0x60, URZ ;  /* 0x000000600e0a7890 */ /* 0x000fc4000fffe03f */
[----:B------:R-:W-:Y:S01]  /*25a0*/  QGMMA.64x16x32.F32.E4M3.E4M3 R192, gdesc[UR12], RZ, !UPT ;  /* 0x002000000cc079f3 */ /* 0x000fe2000c7008ff */
[----:B------:R-:W-:Y:S01]  /*25b0*/  UIADD3 UR26, UR14, 0x80, URZ ;  /* 0x000000800e1a7890 */ /* 0x000fe2000fffe03f */
[----:B------:R4:W-:Y:S01]  /*25c0*/  STL [R1+0x1d4], RZ ;  /* 0x0001d4ff01007387 */ /* 0x0009e20000100800 */
[----:B------:R-:W-:Y:S01]  /*25d0*/  UIADD3 UR18, UR14, 0xa0, URZ ;  /* 0x000000a00e127890 */ /* 0x000fe2000fffe03f */
[----:B------:R-:W-:Y:S01]  /*25e0*/  CS2R R10, SRZ ;  /* 0x00000000000a7805 */ /* 0x000fe2000001ff00 */
[----:B------:R-:W-:Y:S01]  /*25f0*/  UIADD3 UR22, UR14, 0xc0, URZ ;  /* 0x000000c00e167890 */ /* 0x000fe2000fffe03f */
[----:B------:R4:W-:Y:S01]  /*2600*/  STL [R1+0x1d0], RZ ;  /* 0x0001d0ff01007387 */ /* 0x0009e20000100800 */
[----:B------:R-:W-:Y:S01]  /*2610*/  UIADD3 UR30, UR14, 0xe0, URZ ;  /* 0x000000e00e1e7890 */ /* 0x000fe2000fffe03f */
[----:B------:R-:W-:Y:S01]  /*2620*/  CS2R R12, SRZ ;  /* 0x00000000000c7805 */ /* 0x000fe2000001ff00 */
[----:B------:R-:W-:Y:S01]  /*2630*/  UMOV UR49, UR13 ;  /* 0x0000000d00317c82 */ /* 0x000fe20008000000 */
[----:B------:R4:W-:Y:S01]  /*2640*/  STL [R1+0x1cc], RZ ;  /* 0x0001ccff01007387 */ /* 0x0009e20000100800 */
[----:B------:R-:W-:Y:S01]  /*2650*/  UMOV UR51, 0xc0000010 ;  /* 0xc000001000337882 */ /* 0x000fe20000000000 */
[----:B------:R-:W-:Y:S01]  /*2660*/  UIADD3 UR34, UR14, 0x100, URZ ;  /* 0x000001000e227890 */ /* 0x000fe2000fffe03f */
[----:B------:R-:W-:Y:S01]  /*2670*/  QGMMA.64x16x32.F32.E4M3.E4M3 R176, gdesc[UR48], RZ, !UPT ;  /* 0x0020000030b079f3 */ /* 0x000fe2000c7008ff */
[----:B------:R4:W-:Y:S01]  /*2680*/  STL [R1+0x1c8], RZ ;  /* 0x0001c8ff01007387 */ /* 0x0009e20000100800 */
[----:B------:R-:W-:Y:S01]  /*2690*/  UMOV UR44, UR12 ;  /* 0x0000000c002c7c82 */ /* 0x000fe20008000000 */
[----:B------:R-:W-:Y:S01]  /*26a0*/  UMOV UR45, UR13 ;  /* 0x0000000d002d7c82 */ /* 0x000fe20008000000 */
[----:B------:R-:W-:Y:S01]  /*26b0*/  UMOV UR47, 0xc0000010 ;  /* 0xc0000010002f7882 */ /* 0x000fe20000000000 */
[----:B------:R4:W-:Y:S01]  /*26c0*/  STL [R1+0x1c4], RZ ;  /* 0x0001c4ff01007387 */ /* 0x0009e20000100800 */
[----:B------:R-:W-:Y:S01]  /*26d0*/  UIADD3 UR38, UR14, 0x120, URZ ;  /* 0x000001200e267890 */ /* 0x000fe2000fffe03f */
[----:B------:R-:W-:Y:S01]  /*26e0*/  QGMMA.64x16x32.F32.E4M3.E4M3 R160, gdesc[UR44], RZ, !UPT ;  /* 0x002000002ca079f3 */ /* 0x000fe2000c7008ff */
[----:B------:R-:W-:Y:S01]  /*26f0*/  UMOV UR8, UR12 ;  /* 0x0000000c00087c82 */ /* 0x000fe20008000000 */
[----:B------:R4:W-:Y:S01]  /*2700*/  STL [R1+0x1c0], RZ ;  /* 0x0001c0ff01007387 */ /* 0x0009e20000100800 */
[----:B------:R-:W-:Y:S01]  /*2710*/  UMOV UR9, UR13 ;  /* 0x0000000d00097c82 */ /* 0x000fe20008000000 */
[----:B------:R-:W-:Y:S01]  /*2720*/  UMOV UR11, 0xc0000010 ;  /* 0xc0000010000b7882 */ /* 0x000fe20000000000 */
[----:B------:R-:W-:Y:S01]  /*2730*/  UIADD3 UR42, UR14, 0x140, URZ ;  /* 0x000001400e2a7890 */ /* 0x000fe2000fffe03f */
[----:B------:R4:W-:Y:S01]  /*2740*/  STL [R1+0x1bc], RZ ;  /* 0x0001bcff01007387 */ /* 0x0009e20000100800 */
[----:B------:R-:W-:Y:S01]  /*2750*/  UMOV UR24, UR12 ;  /* 0x0000000c00187c82 */ /* 0x000fe20008000000 */
[----:B------:R-:W-:Y:S01]  /*2760*/  UMOV UR25, UR13 ;  /* 0x0000000d00197c82 */ /* 0x000fe20008000000 */
[----:B------:R-:W-:Y:S01]  /*2770*/  UMOV UR27, 0xc0000010 ;  /* 0xc0000010001b7882 */ /* 0x000fe20000000000 */
[----:B------:R4:W-:Y:S01]  /*2780*/  STL [R1+0x1b8], RZ ;  /* 0x0001b8ff01007387 */ /* 0x0009e20000100800 */
[----:B------:R-:W-:Y:S01]  /*2790*/  QGMMA.64x16x32.F32.E4M3.E4M3 R144, gdesc[UR8], RZ, !UPT ;  /* 0x00200000089079f3 */ /* 0x000fe2000c7008ff */
[----:B------:R-:W-:Y:S01]  /*27a0*/  UMOV UR16, UR12 ;  /* 0x0000000c00107c82 */ /* 0x000fe20008000000 */
[----:B------:R-:W-:Y:S01]  /*27b0*/  UMOV UR17, UR13 ;  /* 0x0000000d00117c82 */ /* 0x000fe20008000000 */
[----:B------:R4:W-:Y:S01]  /*27c0*/  STL [R1+0x1b4], RZ ;  /* 0x0001b4ff01007387 */ /* 0x0009e20000100800 */
[----:B------:R-:W-:Y:S01]  /*27d0*/  UMOV UR19, 0xc0000010 ;  /* 0xc000001000137882 */ /* 0x000fe20000000000 */
[----:B------:R-:W-:Y:S01]  /*27e0*/  QGMMA.64x16x32.F32.E4M3.E4M3 R128, gdesc[UR24], RZ, !UPT ;  /* 0x00200000188079f3 */ /* 0x000fe2000c7008ff */
[----:B------:R-:W-:Y:S01]  /*27f0*/  UMOV UR20, UR12 ;  /* 0x0000000c00147c82 */ /* 0x000fe20008000000 */
[----:B------:R4:W-:Y:S01]  /*2800*/  STL [R1+0x1b0], RZ ;  /* 0x0001b0ff01007387 */ /* 0x0009e20000100800 */
[----:B------:R-:W-:Y:S01]  /*2810*/  UMOV UR21, UR13 ;  /* 0x0000000d00157c82 */ /* 0x000fe20008000000 */
[----:B------:R-:W-:Y:S01]  /*2820*/  UMOV UR23, 0xc0000010 ;  /* 0xc000001000177882 */ /* 0x000fe20000000000 */
[----:B------:R-:W-:Y:S01]  /*2830*/  UIADD3 UR7, UR12, 0x100, URZ ;  /* 0x000001000c077890 */ /* 0x000fe2000fffe03f */
        /* <DEDUP_REMOVED lines=11> */
[----:B------:R-:W-:Y:S01]  /*28f0*/  QGMMA.64x16x32.F32.E4M3.E4M3 R80, gdesc[UR28], RZ, !UPT ;  /* 0x002000001c5079f3 */ /* 0x000fe2000c7008ff */
        /* <DEDUP_REMOVED lines=11> */
[----:B------:R-:W-:Y:S01]  /*29b0*/  CS2R R14, SRZ ;  /* 0x00000000000e7805 */ /* 0x000fe2000001ff00 */
[----:B------:R4:W-:Y:S01]  /*29c0*/  STL [R1+0x194], RZ ;  /* 0x000194ff01007387 */ /* 0x0009e20000100800 */
[----:B------:R-:W-:Y:S01]  /*29d0*/  CS2R R16, SRZ ;  /* 0x0000000000107805 */ /* 0x000fe2000001ff00 */
[----:B------:R-:W-:Y:S01]  /*29e0*/  QGMMA.64x16x32.F32.E4M3.E4M3 R32, gdesc[UR40], RZ, !UPT ;  /* 0x00200000282079f3 */ /* 0x000fe2000c7008ff */
[----:B------:R-:W-:Y:S01]  /*29f0*/  UMOV UR40, UR7 ;  /* 0x0000000700287c82 */ /* 0x000fe20008000000 */
[----:B------:R4:W-:Y:S01]  /*2a00*/  STL [R1+0x190], RZ ;  /* 0x000190ff01007387 */ /* 0x0009e20000100800 */
[----:B------:R-:W-:Y:S01]  /*2a10*/  UMOV UR41, 0xc0000010 ;  /* 0xc000001000297882 */ /* 0x000fe20000000000 */
[----:B------:R-:W-:Y:S01]  /*2a20*/  UMOV UR36, UR40 ;  /* 0x0000002800247c82 */ /* 0x000fe20008000000 */
[----:B------:R-:W-:Y:S01]  /*2a30*/  UMOV UR37, UR41 ;  /* 0x0000002900257c82 */ /* 0x000fe20008000000 */
[----:B------:R4:W-:Y:S01]  /*2a40*/  STL [R1+0x18c], RZ ;  /* 0x00018cff01007387 */ /* 0x0009e20000100800 */
[----:B------:R-:W-:Y:S01]  /*2a50*/  QGMMA.64x16x32.F32.E4M3.E4M3 R24, gdesc[UR40], RZ, !UPT ;  /* 0x00200000281879f3 */ /* 0x000fe2000c7008ff */
        /* <DEDUP_REMOVED lines=11> */
[----:B------:R-:W-:Y:S01]  /*2b10*/  ULDC UR7, c[0x0][0x50c] ;  /* 0x0001430000077ab9 */ /* 0x000fe20000000800 */
[----:B------:R-:W-:Y:S01]  /*2b20*/  QGMMA.64x16x32.F32.E4M3.E4M3 R72, gdesc[UR28], RZ, !UPT ;  /* 0x002000001c4879f3 */ /* 0x000fe2000c7008ff */
[----:B------:R-:W-:Y:S01]  /*2b30*/  UMOV UR16, UR40 ;  /* 0x0000002800107c82 */ /* 0x000fe20008000000 */
[----:B------:R4:W-:Y:S01]  /*2b40*/  STL [R1+0x17c], RZ ;  /* 0x00017cff01007387 */ /* 0x0009e20000100800 */
[----:B------:R-:W-:Y:S01]  /*2b50*/  UMOV UR17, UR41 ;  /* 0x0000002900117c82 */ /* 0x000fe20008000000 */
[----:B------:R-:W-:Y:S01]  /*2b60*/  QGMMA.64x16x32.F32.E4M3.E4M3 R88, gdesc[UR20], RZ, !UPT ;  /* 0x00200000145879f3 */ /* 0x000fe2000c7008ff */
[----:B------:R-:W-:Y:S01]  /*2b70*/  UMOV UR24, UR40 ;  /* 0x0000002800187c82 */ /* 0x000fe20008000000 */
[----:B------:R4:W-:Y:S01]  /*2b80*/  STL [R1+0x178], RZ ;  /* 0x000178ff01007387 */ /* 0x0009e20000100800 */
[----:B------:R-:W-:Y:S01]  /*2b90*/  UMOV UR25, UR41 ;  /* 0x0000002900197c82 */ /* 0x000fe20008000000 */
[----:B------:R-:W-:Y:S01]  /*2ba0*/  UISETP.NE.AND UP0, UPT, UR7, 0x1, UPT ;  /* 0x000000010700788c */ /* 0x000fe2000bf05270 */
[----:B------:R-:W-:Y:S01]  /*2bb0*/  QGMMA.64x16x32.F32.E4M3.E4M3 R104, gdesc[UR16], RZ, !UPT ;  /* 0x00200000106879f3 */ /* 0x000fe2000c7008ff */
[----:B------:R4:W-:Y:S01]  /*2bc0*/  STL [R1+0x174], RZ ;  /* 0x000174ff01007387 */ /* 0x0009e20000100800 */
[----:B------:R-:W-:Y:S01]  /*2bd0*/  UMOV UR8, UR40 ;  /* 0x0000002800087c82 */ /* 0x000fe20008000000 */
[----:B------:R-:W-:Y:S01]  /*2be0*/  UMOV UR9, UR41 ;  /* 0x0000002900097c82 */ /* 0x000fe20008000000 */
[----:B------:R-:W-:Y:S01]  /*2bf0*/  QGMMA.64x16x32.F32.E4M3.E4M3 R120, gdesc[UR24], RZ, !UPT ;  /* 0x00200000187879f3 */ /* 0x000fe2000c7008ff */
[----:B------:R4:W-:Y:S01]  /*2c00*/  STL [R1+0x170], RZ ;  /* 0x000170ff01007387 */ /* 0x0009e20000100800 */
[----:B------:R-:W-:Y:S01]  /*2c10*/  UMOV UR44, UR40 ;  /* 0x00000028002c7c82 */ /* 0x000fe20008000000 */
[----:B------:R-:W-:Y:S01]  /*2c20*/  UMOV UR45, UR41 ;  /* 0x00000029002d7c82 */ /* 0x000fe20008000000 */
[----:B------:R-:W-:Y:S01]  /*2c30*/  QGMMA.64x16x32.F32.E4M3.E4M3 R136, gdesc[UR8], RZ, !UPT ;  /* 0x00200000088879f3 */ /* 0x000fe2000c7008ff */
[----:B------:R4:W-:Y:S01]  /*2c40*/  STL [R1+0x16c], RZ ;  /* 0x00016cff01007387 */ /* 0x0009e20000100800 */
[----:B------:R-:W-:Y:S01]  /*2c50*/  USEL UR8, URZ, 0x1, UP0 ;  /* 0x000000013f087887 */ /* 0x000fe20008000000 */
[----:B------:R-:W-:Y:S01]  /*2c60*/  CS2R R18, SRZ ;  /* 0x0000000000127805 */ /* 0x000fe2000001ff00 */
[----:B------:R-:W-:Y:S01]  /*2c70*/  UMOV UR48, UR40 ;  /* 0x0000002800307c82 */ /* 0x000fe20008000000 */
[----:B------:R4:W-:Y:S01]  /*2c80*/  STL [R1+0x168], RZ ;  /* 0x000168ff01007387 */ /* 0x0009e20000100800 */
[----:B------:R-:W-:Y:S01]  /*2c90*/  UMOV UR49, UR41 ;  /* 0x0000002900317c82 */ /* 0x000fe20008000000 */
[----:B------:R-:W-:Y:S01]  /*2ca0*/  QGMMA.64x16x32.F32.E4M3.E4M3 R152, gdesc[UR44], RZ, !UPT ;  /* 0x002000002c9879f3 */ /* 0x000fe2000c7008ff */
[----:B------:R-:W-:Y:S01]  /*2cb0*/  ISETP.NE.AND P0, PT, RZ, UR8, PT ;  /* 0x00000008ff007c0c */ /* 0x000fe2000bf05270 */
[----:B------:R4:W-:Y:S01]  /*2cc0*/  STL [R1+0x164], RZ ;  /* 0x000164ff01007387 */ /* 0x0009e20000100800 */
[----:B------:R-:W-:Y:S01]  /*2cd0*/  UMOV UR12, UR40 ;  /* 0x00000028000c7c82 */ /* 0x000fe20008000000 */
[----:B------:R-:W-:Y:S01]  /*2ce0*/  UMOV UR13, UR41 ;  /* 0x00000029000d7c82 */ /* 0x000fe20008000000 */
[----:B------:R-:W-:Y:S01]  /*2cf0*/  QGMMA.64x16x32.F32.E4M3.E4M3 R168, gdesc[UR48], RZ, !UPT ;  /* 0x0020000030a879f3 */ /* 0x000fe2000c7008ff */
[----:B------:R4:W-:Y:S01]  /*2d00*/  STL [R1+0x160], RZ ;  /* 0x000160ff01007387 */ /* 0x0009e20000100800 */
[----:B------:R-:W-:-:S02]  /*2d10*/  CS2R R20, SRZ ;  /* 0x0000000000147805 */ /* 0x000fc4000001ff00 */
[----:B------:R-:W-:Y:S01]  /*2d20*/  CS2R R22, SRZ ;  /* 0x0000000000167805 */ /* 0x000fe2000001ff00 */
[----:B------:R-:W-:Y:S01]  /*2d30*/  QGMMA.64x16x32.F32.E4M3.E4M3 R184, gdesc[UR12], RZ, !UPT, gsb0 ;  /* 0x002000000cb879f3 */ /* 0x000fe2000c0008ff */
[----:B------:R4:W-:Y:S01]  /*2d40*/  STL [R1+0x15c], RZ ;  /* 0x00015cff01007387 */ /* 0x0009e20000100800 */
[----:B------:R-:W-:Y:S02]  /*2d50*/  CS2R R200, SRZ ;  /* 0x0000000000c87805 */ /* 0x000fe4000001ff00 */
[----:B------:R-:W-:Y:S02]  /*2d60*/  CS2R R202, SRZ ;  /* 0x0000000000ca7805 */ /* 0x000fe4000001ff00 */
[----:B------:R-:W-:Y:S01]  /*2d70*/  CS2R R204, SRZ ;  /* 0x0000000000cc7805 */ /* 0x000fe2000001ff00 */
[----:B------:R4:W-:Y:S01]  /*2d80*/  STL [R1+0x158], RZ ;  /* 0x000158ff01007387 */ /* 0x0009e20000100800 */
[----:B------:R-:W-:Y:S02]  /*2d90*/  CS2R R206, SRZ ;  /* 0x0000000000ce7805 */ /* 0x000fe4000001ff00 */
[----:B------:R-:W-:-:S02]  /*2da0*/  CS2R R208, SRZ ;  /* 0x0000000000d07805 */ /* 0x000fc4000001ff00 */
[----:B------:R-:W-:Y:S01]  /*2db0*/  CS2R R210, SRZ ;  /* 0x0000000000d27805 */ /* 0x000fe2000001ff00 */
        /* <DEDUP_REMOVED lines=9> */
[----:B------:R-:W-:Y:S01]  /*2e50*/  CS2R R224, SRZ ;  /* 0x0000000000e07805 */ /* 0x000fe2000001ff00 */
[----:B------:R-:W-:Y:S02]  /*2e60*/  IMAD.MOV.U32 R226, RZ, RZ, RZ ;  /* 0x000000ffffe27224 */ /* 0x000fe400078e00ff */
        /* <DEDUP_REMOVED lines=84> */
[----:B------:R-:W-:Y:S02]  /*33b0*/  WARPGROUP.DEPBAR.LE gsb0, 0x0 ;  /* 0x00008000000079c5 */ /* 0x000fe40000010000 */
[----:B------:R-:W-:-:S01]  /*33c0*/  FADD R227, RZ, R146 ;  /* 0x00000092ffe37221 */ /* 0x000fc20000000000 */
[----:B------:R-:W-:Y:S01]  /*33d0*/  FADD R226, RZ, R192 ;  /* 0x000000c0ffe27221 */ /* 0x000fe20000000000 */
[----:B------:R-:W-:-:S01]  /*33e0*/  FADD R225, RZ, R193 ;  /* 0x000000c1ffe17221 */ /* 0x000fc20000000000 */
[----:B------:R-:W-:Y:S01]  /*33f0*/  FADD R224, RZ, R194 ;  /* 0x000000c2ffe07221 */ /* 0x000fe20000000000 */
[----:B------:R-:W-:-:S01]  /*3400*/  FADD R223, RZ, R195 ;  /* 0x000000c3ffdf7221 */ /* 0x000fc20000000000 */
[----:B------:R0:W-:Y:S01]  /*3410*/  STL [R1], R227 ;  /* 0x000000e301007387 */ /* 0x0001e20000100800 */
[----:B------:R-:W-:-:S01]  /*3420*/  FADD R222, RZ, R196 ;  /* 0x000000c4ffde7221 */ /* 0x000fc20000000000 */
[----:B------:R-:W-:Y:S01]  /*3430*/  FADD R221, RZ, R197 ;  /* 0x000000c5ffdd7221 */ /* 0x000fe20000000000 */
[----:B------:R-:W-:-:S01]  /*3440*/  FADD R220, RZ, R198 ;  /* 0x000000c6ffdc7221 */ /* 0x000fc20000000000 */
[----:B------:R-:W-:Y:S01]  /*3450*/  FADD R219, RZ, R199 ;  /* 0x000000c7ffdb7221 */ /* 0x000fe20000000000 */
[----:B------:R-:W-:-:S01]  /*3460*/  FADD R218, RZ, R184 ;  /* 0x000000b8ffda7221 */ /* 0x000fc20000000000 */
[----:B------:R-:W-:Y:S01]  /*3470*/  FADD R217, RZ, R185 ;  /* 0x000000b9ffd97221 */ /* 0x000fe20000000000 */
[----:B------:R-:W-:-:S01]  /*3480*/  FADD R216, RZ, R186 ;  /* 0x000000baffd87221 */ /* 0x000fc20000000000 */
[----:B------:R-:W-:Y:S01]  /*3490*/  FADD R215, RZ, R187 ;  /* 0x000000bbffd77221 */ /* 0x000fe20000000000 */
[----:B------:R-:W-:-:S01]  /*34a0*/  FADD R214, RZ, R188 ;  /* 0x000000bcffd67221 */ /* 0x000fc20000000000 */
[----:B0-----:R-:W-:Y:S01]  /*34b0*/  FADD R227, RZ, R147 ;  /* 0x00000093ffe37221 */ /* 0x001fe20000000000 */
[----:B------:R-:W-:-:S01]  /*34c0*/  FADD R213, RZ, R189 ;  /* 0x000000bdffd57221 */ /* 0x000fc20000000000 */
[----:B------:R-:W-:Y:S01]  /*34d0*/  FADD R212, RZ, R190 ;  /* 0x000000beffd47221 */ /* 0x000fe20000000000 */
[----:B------:R-:W-:-:S01]  /*34e0*/  FADD R211, RZ, R191 ;  /* 0x000000bfffd37221 */ /* 0x000fc20000000000 */
[----:B------:R-:W-:Y:S01]  /*34f0*/  FADD R210, RZ, R176 ;  /* 0x000000b0ffd27221 */ /* 0x000fe20000000000 */
[----:B------:R0:W-:Y:S01]  /*3500*/  STL [R1+0x4], R227 ;  /* 0x000004e301007387 */ /* 0x0001e20000100800 */
        /* <DEDUP_REMOVED lines=37> */
[----:B------:R-:W-:Y:S01]  /*3760*/  UMOV UR54, URZ ;  /* 0x0000003f00367c82 */ /* 0x000fe20008000000 */
[----:B0-----:R-:W-:-:S05]  /*3770*/  FADD R227, RZ, R150 ;  /* 0x00000096ffe37221 */ /* 0x001fca0000000000 */
[----:B------:R0:W-:Y:S02]  /*3780*/  STL [R1+0x10], R227 ;  /* 0x000010e301007387 */ /* 0x0001e40000100800 */
        /* <DEDUP_REMOVED lines=242> */
.L_x_19:
[----:B0-----:R-:W5:Y:S01]  /*46b0*/  LDL R227, [R1+0x200] ;  /* 0x0002000001e37983 */ /* 0x001f620000100800 */
[----:B------:R-:W-:-:S04]  /*46c0*/  UIADD3 UR7, UR59, 0x1, URZ ;  /* 0x000000013b077890 */ /* 0x000fc8000fffe03f */
[----:B------:R-:W-:-:S04]  /*46d0*/  UISETP.NE.AND UP0, UPT, UR7, 0x13, UPT ;  /* 0x000000130700788c */ /* 0x000fc8000bf05270 */
[----:B------:R-:W-:Y:S02]  /*46e0*/  USEL UR9, URZ, 0x1, UP0 ;  /* 0x000000013f097887 */ /* 0x000fe40008000000 */
[----:B------:R-:W-:Y:S01]  /*46f0*/  USEL UR7, UR7, URZ, UP0 ;  /* 0x0000003f07077287 */ /* 0x000fe20008000000 */
[----:B-----5:R-:W-:-:S13]  /*4700*/  R2UR UR10, R227 ;  /* 0x00000000e30a72ca */ /* 0x020fda00000e0000 */
[----:B------:R-:W-:-:S06]  /*4710*/  ULOP3.LUT UR9, UR10, UR9, URZ, 0x3c, !UPT ;  /* 0x000000090a097292 */ /* 0x000fcc000f8e3c3f */
[----:B------:R-:W-:Y:S01]  /*4720*/  IMAD.U32 R227, RZ, RZ, UR9 ;  /* 0x00000009ffe37e24 */ /* 0x000fe2000f8e00ff */
[----:B------:R-:W-:-:S06]  /*4730*/  UMOV UR9, 0x1 ;  /* 0x0000000100097882 */ /* 0x000fcc0000000000 */
.L_x_14:
[----:B------:R-:W-:-:S04]  /*4740*/  UISETP.LT.AND UP0, UPT, UR60, 0x1, UPT ;  /* 0x000000013c00788c */ /* 0x000fc8000bf01270 */
[----:B------:R-:W-:-:S04]  /*4750*/  USEL UR10, UR60, 0x1, UP0 ;  /* 0x000000013c0a7887 */ /* 0x000fc80008000000 */
[----:B------:R-:W-:-:S04]  /*4760*/  UIADD3 UR10, UR60, -UR10, URZ ;  /* 0x8000000a3c0a7290 */ /* 0x000fc8000fffe03f */
[----:B------:R-:W-:-:S06]  /*4770*/  UISETP.GE.AND UP0, UPT, UR10, 0x1, UPT ;  /* 0x000000010a00788c */ /* 0x000fcc000bf06270 */
[----:B------:R-:W-:-:S13]  /*4780*/  PLOP3.LUT P0, PT, PT, PT, UP0, 0x80, 0x0 ;  /* 0x000000000000781c */ /* 0x000fda0003f0f008 */
[----:B------:R-:W-:Y:S05]  /*4790*/  @!P0 BRA `(.L_x_20) ;  /* 0x0000002400808947 */ /* 0x000fea0003800000 */
[----:B------:R-:W-:Y:S01]  /*47a0*/  IMAD.U32 R228, RZ, RZ, UR10 ;  /* 0x0000000affe47e24 */ /* 0x000fe2000f8e00ff */
[----:B------:R-:W-:-:S06]  /*47b0*/  UMOV UR55, UR59 ;  /* 0x0000003b00377c82 */ /* 0x000fcc0008000000 */
.L_x_28:
[----:B------:R-:W-:-:S06]  /*47c0*/  UISETP.NE.AND UP0, UPT, UR57, 0x3, UPT ;  /* 0x000000033900788c */ /* 0x000fcc000bf05270 */
[----:B------:R-:W-:-:S13]  /*47d0*/  PLOP3.LUT P1, PT, PT, PT, UP0, 0x80, 0x0 ;  /* 0x000000000000781c */ /* 0x000fda0003f2f008 */
[----:B01----:R-:W-:Y:S05]  /*47e0*/  @!P1 BRA `(.L_x_21) ;  /* 0x0000000000049947 */ /* 0x003fea0003800000 */
[----:B------:R-:W-:Y:S01]  /*47f0*/  BPT.TRAP 0x1 ;  /* 0x000000040000795c */ /* 0x000fe20000300000 */
.L_x_21:
[----:B------:R-:W0:Y:S01]  /*4800*/  S2UR UR10, SR_CgaCtaId ;  /* 0x00000000000a79c3 */ /* 0x000e220000008800 */
[----:B------:R-:W-:Y:S01]  /*4810*/  UMOV UR6, 0x400 ;  /* 0x0000040000067882 */ /* 0x000fe20000000000 */
[----:B------:R-:W-:Y:S01]  /*4820*/  SHF.L.U32 R229, R227, 0x1f, RZ ;  /* 0x0000001fe3e57819 */ /* 0x000fe200000006ff */
[----:B0-----:R-:W-:-:S04]  /*4830*/  ULEA UR6, UR10, UR6, 0x18 ;  /* 0x000000060a067291 */ /* 0x001fc8000f8ec03f */
[----:B------:R-:W-:-:S09]  /*4840*/  ULEA UR10, UR7, UR6, 0x3 ;  /* 0x00000006070a7291 */ /* 0x000fd2000f8e183f */
[----:B------:R0:W1:Y:S01]  /*4850*/  SYNCS.PHASECHK.TRANS64.TRYWAIT P0, [UR10], R229 ;  /* 0x000000e5ff0075a7 */ /* 0x000062000800014a */
[----:B------:R-:W-:Y:S05]  /*4860*/  @!P1 BRA `(.L_x_22) ;  /* 0x0000000000049947 */ /* 0x000fea0003800000 */
[----:B------:R-:W-:Y:S01]  /*4870*/  BPT.TRAP 0x1 ;  /* 0x000000040000795c */ /* 0x000fe20000300000 */
.L_x_22:
[----:B-1----:R-:W-:Y:S05]  /*4880*/  @P0 BRA `(.L_x_23) ;  /* 0x0000000000080947 */ /* 0x002fea0003800000 */
[----:B------:R-:W1:Y:S02]  /*4890*/  SYNCS.PHASECHK.TRANS64.TRYWAIT P0, [UR10], R229 ;  /* 0x000000e5ff0075a7 */ /* 0x000e64000800014a */
[----:B-1----:R-:W-:Y:S05]  /*48a0*/  @!P0 BRA `(.L_x_24) ;  /* 0x0000013c00c08947 */ /* 0x002fea0003800000 */
.L_x_23:
[----:B------:R-:W-:Y:S01]  /*48b0*/  UIADD3 UR11, UR6, 0x1ca00, URZ ;  /* 0x0001ca00060b7890 */ /* 0x000fe2000fffe03f */
[----:B------:R-:W-:Y:S01]  /*48c0*/  WARPGROUP.ARRIVE ;  /* 0x00000000000079c5 */ /* 0x000fe20000000000 */
[----:B------:R-:W-:Y:S02]  /*48d0*/  ULOP3.LUT UR10, UR56, 0x10000, URZ, 0xfc, !UPT ;  /* 0x00010000380a7892 */ /* 0x000fe4000f8efc3f */
[----:B------:R-:W-:Y:S02]  /*48e0*/  USHF.R.U32.HI UR11, URZ, 0x4, UR11 ;  /* 0x000000043f0b7899 */ /* 0x000fe4000801160b */
[----:B------:R-:W-:Y:S02]  /*48f0*/  UISETP.NE.AND UP0, UPT, UR8, URZ, UPT ;  /* 0x0000003f0800728c */ /* 0x000fe4000bf05270 */
[----:B------:R-:W-:Y:S02]  /*4900*/  ULOP3.LUT UR11, UR11, 0x3fff, URZ, 0xc0, !UPT ;  /* 0x00003fff0b0b7892 */ /* 0x000fe4000f8ec03f */
[----:B------:R-:W-:-:S02]  /*4910*/  UIMAD UR8, UR7, 0x180, UR10 ;  /* 0x00000180070878a4 */ /* 0x000fc4000f8e020a */
[----:B------:R-:W-:Y:S02]  /*4920*/  ULOP3.LUT UR10, UR11, 0x10000, URZ, 0xfc, !UPT ;  /* 0x000100000b0a7892 */ /* 0x000fe4000f8efc3f */
[----:B------:R-:W-:Y:S02]  /*4930*/  USEL UR9, UR9, URZ, !UP0 ;  /* 0x0000003f09097287 */ /* 0x000fe4000c000000 */
[----:B------:R-:W-:Y:S02]  /*4940*/  UIMAD UR10, UR7, 0x160, UR10 ;  /* 0x00000160070a78a4 */ /* 0x000fe4000f8e020a */
[----:B------:R-:W-:Y:S02]  /*4950*/  UISETP.NE.U32.AND UP0, UPT, UR9, URZ, UPT ;  /* 0x0000003f0900728c */ /* 0x000fe4000bf05070 */
[----:B------:R-:W-:Y:S02]  /*4960*/  UIADD3 UR14, UR10, 0x20, URZ ;  /* 0x000000200a0e7890 */ /* 0x000fe4000fffe03f */
[----:B------:R-:W-:-:S02]  /*4970*/  UIADD3 UR18, UR10, 0x40, URZ ;  /* 0x000000400a127890 */ /* 0x000fc4000fffe03f */
[----:B------:R-:W-:Y:S02]  /*4980*/  UIADD3 UR22, UR10, 0x60, URZ ;  /* 0x000000600a167890 */ /* 0x000fe4000fffe03f */
[----:B------:R-:W-:Y:S02]  /*4990*/  UIADD3 UR26, UR10, 0x80, URZ ;  /* 0x000000800a1a7890 */ /* 0x000fe4000fffe03f */
[----:B------:R-:W-:Y:S01]  /*49a0*/  UIADD3 UR30, UR10, 0xa0, URZ ;  /* 0x000000a00a1e7890 */ /* 0x000fe2000fffe03f */
[----:B------:R-:W-:Y:S01]  /*49b0*/  UMOV UR9, 0xc0000010 ;  /* 0xc000001000097882 */ /* 0x000fe20000000000 */
[----:B------:R-:W-:Y:S01]  /*49c0*/  UIADD3 UR34, UR10, 0xc0, URZ ;  /* 0x000000c00a227890 */ /* 0x000fe2000fffe03f */
[----:B------:R-:W-:Y:S01]  /*49d0*/  UMOV UR11, 0xc0000010 ;  /* 0xc0000010000b7882 */ /* 0x000fe20000000000 */
[----:B------:R-:W-:Y:S02]  /*49e0*/  UIADD3 UR38, UR10, 0xe0, URZ ;  /* 0x000000e00a267890 */ /* 0x000fe4000fffe03f */
[----:B------:R-:W-:Y:S01]  /*49f0*/  QGMMA.64x16x32.F32.E4M3.E4M3 R192, gdesc[UR8], R192, UP0 ;  /* 0x0020000008c079f3 */ /* 0x000fe2000bf008c0 */
[----:B------:R-:W-:Y:S01]  /*4a00*/  UMOV UR12, UR8 ;  /* 0x00000008000c7c82 */ /* 0x000fe20008000000 */
[----:B------:R-:W-:Y:S01]  /*4a10*/  UMOV UR13, UR9 ;  /* 0x00000009000d7c82 */ /* 0x000fe20008000000 */
[----:B------:R-:W-:Y:S01]  /*4a20*/  UMOV UR15, 0xc0000010 ;  /* 0xc0000010000f7882 */ /* 0x000fe20000000000 */
[----:B------:R-:W-:Y:S01]  /*4a30*/  UIADD3 UR42, UR10, 0x100, URZ ;  /* 0x000001000a2a7890 */ /* 0x000fe2000fffe03f */
        /* <DEDUP_REMOVED lines=14> */
[----:B------:R-:W-:Y:S01]  /*4b20*/  UMOV UR28, UR8 ;  /* 0x00000008001c7c82 */ /* 0x000fe20008000000 */
[----:B------:R-:W-:Y:S01]  /*4b30*/  UMOV UR29, UR9 ;  /* 0x00000009001d7c82 */ /* 0x000fe20008000000 */
[----:B------:R-:W-:Y:S01]  /*4b40*/  UMOV UR31, 0xc0000010 ;  /* 0xc0000010001f7882 */ /* 0x000fe20000000000 */
[----:B------:R-:W-:Y:S01]  /*4b50*/  UMOV UR32, UR8 ;  /* 0x0000000800207c82 */ /* 0x000fe20008000000 */
[----:B------:R-:W-:Y:S01]  /*4b60*/  UMOV UR33, UR9 ;  /* 0x0000000900217c82 */ /* 0x000fe20008000000 */
[----:B------:R-:W-:Y:S01]  /*4b70*/  QGMMA.64x16x32.F32.E4M3.E4M3 R128, gdesc[UR24], R128, UP0 ;  /* 0x00200000188079f3 */ /* 0x000fe2000bf00880 */
[----:B------:R-:W-:Y:S01]  /*4b80*/  UMOV UR35, 0xc0000010 ;  /* 0xc000001000237882 */ /* 0x000fe20000000000 */
[----:B------:R-:W-:-:S02]  /*4b90*/  UIADD3 UR12, UR8, 0x100, URZ ;  /* 0x00000100080c7890 */ /* 0x000fc4000fffe03f */
[----:B------:R-:W-:Y:S01]  /*4ba0*/  UMOV UR36, UR8 ;  /* 0x0000000800247c82 */ /* 0x000fe20008000000 */
[----:B------:R-:W-:Y:S01]  /*4bb0*/  UMOV UR37, UR9 ;  /* 0x0000000900257c82 */ /* 0x000fe20008000000 */
[----:B------:R-:W-:Y:S01]  /*4bc0*/  QGMMA.64x16x32.F32.E4M3.E4M3 R112, gdesc[UR28], R112, UP0 ;  /* 0x002000001c7079f3 */ /* 0x000fe2000bf00870 */
[----:B------:R-:W-:Y:S01]  /*4bd0*/  UMOV UR39, 0xc0000010 ;  /* 0xc000001000277882 */ /* 0x000fe20000000000 */
        /* <DEDUP_REMOVED lines=12> */
[----:B------:R-:W-:-:S02]  /*4ca0*/  UIADD3 UR54, UR54, 0x1, URZ ;  /* 0x0000000136367890 */ /* 0x000fc4000fffe03f */
[----:B------:R-:W-:Y:S04]  /*4cb0*/  QGMMA.64x16x32.F32.E4M3.E4M3 R48, gdesc[UR44], R48, UP0 ;  /* 0x002000002c3079f3 */ /* 0x000fe8000bf00830 */
[----:B------:R-:W-:Y:S01]  /*4cc0*/  QGMMA.64x16x32.F32.E4M3.E4M3 R32, gdesc[UR48], R32, UP0 ;  /* 0x00200000302079f3 */ /* 0x000fe2000bf00820 */
[----:B------:R-:W-:Y:S01]  /*4cd0*/  UMOV UR48, UR12 ;  /* 0x0000000c00307c82 */ /* 0x000fe20008000000 */
[----:B------:R-:W-:Y:S01]  /*4ce0*/  UMOV UR49, 0xc0000010 ;  /* 0xc000001000317882 */ /* 0x000fe20000000000 */
[----:B------:R-:W-:Y:S01]  /*4cf0*/  UMOV UR44, UR48 ;  /* 0x00000030002c7c82 */ /* 0x000fe20008000000 */
[----:B------:R-:W-:Y:S01]  /*4d00*/  UMOV UR45, UR49 ;  /* 0x00000031002d7c82 */ /* 0x000fe20008000000 */
[----:B------:R-:W-:Y:S01]  /*4d10*/  QGMMA.64x16x32.F32.E4M3.E4M3 R24, gdesc[UR48], R24, UP0 ;  /* 0x00200000301879f3 */ /* 0x000fe2000bf00818 */
[----:B------:R-:W-:Y:S01]  /*4d20*/  UMOV UR40, UR48 ;  /* 0x0000003000287c82 */ /* 0x000fe20008000000 */
        /* <DEDUP_REMOVED lines=23> */
[----:B------:R-:W-:-:S03]  /*4ea0*/  ULDC UR51, c[0x0][0x50c] ;  /* 0x0001430000337ab9 */ /* 0x000fc60000000800 */
[----:B------:R-:W-:Y:S04]  /*4eb0*/  QGMMA.64x16x32.F32.E4M3.E4M3 R136, gdesc[UR20], R136, UP0 ;  /* 0x00200000148879f3 */ /* 0x000fe8000bf00888 */
[----:B------:R-:W-:Y:S04]  /*4ec0*/  QGMMA.64x16x32.F32.E4M3.E4M3 R152, gdesc[UR16], R152, UP0 ;  /* 0x00200000109879f3 */ /* 0x000fe8000bf00898 */
[----:B------:R-:W-:Y:S04]  /*4ed0*/  QGMMA.64x16x32.F32.E4M3.E4M3 R168, gdesc[UR12], R168, UP0 ;  /* 0x002000000ca879f3 */ /* 0x000fe8000bf008a8 */
[----:B------:R-:W-:Y:S01]  /*4ee0*/  QGMMA.64x16x32.F32.E4M3.E4M3 R184, gdesc[UR8], R184, UP0, gsb0 ;  /* 0x0020000008b879f3 */ /* 0x000fe2000b8008b8 */
[----:B------:R-:W-:-:S04]  /*4ef0*/  UISETP.NE.AND UP0, UPT, UR54, UR51, UPT ;  /* 0x000000333600728c */ /* 0x000fc8000bf05270 */
[----:B------:R-:W-:-:S06]  /*4f00*/  USEL UR8, URZ, 0x1, UP0 ;  /* 0x000000013f087887 */ /* 0x000fcc0008000000 */
[----:B------:R-:W-:Y:S01]  /*4f10*/  ISETP.NE.AND P0, PT, RZ, UR8, PT ;  /* 0x00000008ff007c0c */ /* 0x000fe2000bf05270 */
[----:B------:R-:W-:-:S12]  /*4f20*/  WARPGROUP.DEPBAR.LE gsb0, 0x1 ;  /* 0x00008000000079c5 */ /* 0x000fd80000010100 */
[----:B------:R-:W-:Y:S05]  /*4f30*/  @!P0 BRA `(.L_x_25) ;  /* 0x0000001c00408947 */ /* 0x000fea0003800000 */
[----:B------:R-:W-:Y:S02]  /*4f40*/  WARPGROUP.DEPBAR.LE gsb0, 0x0 ;  /* 0x00008000000079c5 */ /* 0x000fe40000010000 */
[----:B------:R-:W-:-:S01]  /*4f50*/  FADD R226, R192, R226 ;  /* 0x000000e2c0e27221 */ /* 0x000fc20000000000 */
[----:B------:R-:W-:Y:S01]  /*4f60*/  FADD R225, R193, R225 ;  /* 0x000000e1c1e17221 */ /* 0x000fe20000000000 */
[----:B------:R1:W-:Y:S01]  /*4f70*/  STL [R1+0x20c], R227 ;  /* 0x00020ce301007387 */ /* 0x0003e20000100800 */
[----:B------:R-:W-:-:S01]  /*4f80*/  FADD R224, R194, R224 ;  /* 0x000000e0c2e07221 */ /* 0x000fc20000000000 */
[----:B------:R-:W-:Y:S01]  /*4f90*/  FADD R223, R195, R223 ;  /* 0x000000dfc3df7221 */ /* 0x000fe20000000000 */
[----:B------:R-:W-:-:S01]  /*4fa0*/  FADD R222, R196, R222 ;  /* 0x000000dec4de7221 */ /* 0x000fc20000000000 */
[----:B------:R-:W-:Y:S01]  /*4fb0*/  FADD R221, R197, R221 ;  /* 0x000000ddc5dd7221 */ /* 0x000fe20000000000 */
[----:B-1----:R-:W2:Y:S04]  /*4fc0*/  LDL.LU R227, [R1+0x18] ;  /* 0x0000180001e37983 */ /* 0x002ea80000300800 */
[----:B------:R1:W-:Y:S04]  /*4fd0*/  STL [R1+0x210], R226 ;  /* 0x000210e201007387 */ /* 0x0003e80000100800 */
[----:B-1----:R-:W3:Y:S04]  /*4fe0*/  LDL.LU R226, [R1+0x14] ;  /* 0x0000140001e27983 */ /* 0x002ee80000300800 */
[----:B------:R1:W-:Y:S04]  /*4ff0*/  STL [R1+0x214], R225 ;  /* 0x000214e101007387 */ /* 0x0003e80000100800 */
[----:B-1----:R-:W4:Y:S04]  /*5000*/  LDL.LU R225, [R1+0x10] ;  /* 0x0000100001e17983 */ /* 0x002f280000300800 */
[----:B------:R1:W-:Y:S04]  /*5010*/  STL [R1+0x218], R224 ;  /* 0x000218e001007387 */ /* 0x0003e80000100800 */
[----:B-1----:R-:W4:Y:S04]  /*5020*/  LDL.LU R224, [R1+0xc] ;  /* 0x00000c0001e07983 */ /* 0x002f280000300800 */
[----:B------:R1:W-:Y:S04]  /*5030*/  STL [R1+0x21c], R223 ;  /* 0x00021cdf01007387 */ /* 0x0003e80000100800 */
[----:B-1----:R-:W4:Y:S04]  /*5040*/  LDL.LU R223, [R1+0x8] ;  /* 0x0000080001df7983 */ /* 0x002f280000300800 */
[----:B------:R1:W-:Y:S04]  /*5050*/  STL [R1+0x220], R222 ;  /* 0x000220de01007387 */ /* 0x0003e80000100800 */
[----:B-1----:R-:W4:Y:S04]  /*5060*/  LDL.LU R222, [R1+0x4] ;  /* 0x0000040001de7983 */ /* 0x002f280000300800 */
[----:B------:R1:W-:Y:S04]  /*5070*/  STL [R1+0x224], R221 ;  /* 0x000224dd01007387 */ /* 0x0003e80000100800 */
[----:B-1----:R-:W4:Y:S01]  /*5080*/  LDL.LU R221, [R1] ;  /* 0x0000000001dd7983 */ /* 0x002f220000300800 */
[----:B------:R-:W-:-:S01]  /*5090*/  FADD R220, R198, R220 ;  /* 0x000000dcc6dc7221 */ /* 0x000fc20000000000 */
[----:B------:R-:W-:Y:S01]  /*50a0*/  FADD R219, R199, R219 ;  /* 0x000000dbc7db7221 */ /* 0x000fe20000000000 */
[----:B------:R-:W-:-:S01]  /*50b0*/  FADD R218, R184, R218 ;  /* 0x000000dab8da7221 */ /* 0x000fc20000000000 */
[----:B------:R-:W-:Y:S01]  /*50c0*/  FADD R217, R185, R217 ;  /* 0x000000d9b9d97221 */ /* 0x000fe20000000000 */
[----:B------:R-:W-:-:S01]  /*50d0*/  FADD R216, R186, R216 ;  /* 0x000000d8bad87221 */ /* 0x000fc20000000000 */
[----:B------:R-:W-:Y:S01]  /*50e0*/  STL [R1+0x228], R220 ;  /* 0x000228dc01007387 */ /* 0x000fe20000100800 */
        /* <DEDUP_REMOVED lines=47> */
[----:B-----5:R-:W-:Y:S01]  /*53e0*/  FADD R0, R145, R0 ;  /* 0x0000000091007221 */ /* 0x020fe20000000000 */
[----:B--2---:R-:W-:-:S01]  /*53f0*/  FADD R227, R136, R227 ;  /* 0x000000e388e37221 */ /* 0x004fc20000000000 */
[----:B---3--:R-:W-:Y:S01]  /*5400*/  FADD R226, R151, R226 ;  /* 0x000000e297e27221 */ /* 0x008fe20000000000 */
[----:B----4-:R-:W-:-:S01]  /*5410*/  FADD R225, R150, R225 ;  /* 0x000000e196e17221 */ /* 0x010fc20000000000 */
[----:B------:R-:W-:Y:S01]  /*5420*/  FADD R224, R149, R224 ;  /* 0x000000e095e07221 */ /* 0x000fe20000000000 */
[----:B------:R-:W-:-:S01]  /*5430*/  FADD R223, R148, R223 ;  /* 0x000000df94df7221 */ /* 0x000fc20000000000 */
[----:B------:R-:W-:Y:S01]  /*5440*/  FADD R222, R147, R222 ;  /* 0x000000de93de7221 */ /* 0x000fe20000000000 */
[----:B------:R-:W-:-:S05]  /*5450*/  FADD R221, R146, R221 ;  /* 0x000000dd92dd7221 */ /* 0x000fca0000000000 */
[----:B------:R-:W-:Y:S04]  /*5460*/  STL [R1], R221 ;  /* 0x000000dd01007387 */ /* 0x000fe80000100800 */
[----:B------:R-:W-:Y:S04]  /*5470*/  STL [R1+0x4], R222 ;  /* 0x000004de01007387 */ /* 0x000fe80000100800 */
[----:B------:R-:W-:Y:S04]  /*5480*/  STL [R1+0x8], R223 ;  /* 0x000008df01007387 */ /* 0x000fe80000100800 */
[----:B------:R-:W-:Y:S04]  /*5490*/  STL [R1+0xc], R224 ;  /* 0x00000ce001007387 */ /* 0x000fe80000100800 */
[----:B------:R1:W-:Y:S04]  /*54a0*/  STL [R1+0x18], R227 ;  /* 0x000018e301007387 */ /* 0x0003e80000100800 */
[----:B------:R-:W-:Y:S04]  /*54b0*/  STL [R1+0x10], R225 ;  /* 0x000010e101007387 */ /* 0x000fe80000100800 */
[----:B-1----:R-:W2:Y:S04]  /*54c0*/  LDL.LU R227, [R1+0x1c] ;  /* 0x00001c0001e37983 */ /* 0x002ea80000300800 */
[----:B------:R1:W-:Y:S04]  /*54d0*/  STL [R1+0x14], R226 ;  /* 0x000014e201007387 */ /* 0x0003e80000100800 */
[----:B-1----:R-:W3:Y:S04]  /*54e0*/  LDL.LU R226, [R1+0x20] ;  /* 0x0000200001e27983 */ /* 0x002ee80000300800 */
[----:B------:R-:W4:Y:S04]  /*54f0*/  LDL.LU R225, [R1+0x24] ;  /* 0x0000240001e17983 */ /* 0x000f280000300800 */
        /* <DEDUP_REMOVED lines=13> */
[----:B------:R-:W4:Y:S01]  /*55d0*/  LDL.LU R211, [R1+0x5c] ;  /* 0x00005c0001d37983 */ /* 0x000f220000300800 */
[----:B--2---:R-:W-:-:S05]  /*55e0*/  FADD R227, R137, R227 ;  /* 0x000000e389e37221 */ /* 0x004fca0000000000 */
[----:B------:R1:W-:Y:S01]  /*55f0*/  STL [R1+0x1c], R227 ;  /* 0x00001ce301007387 */ /* 0x0003e20000100800 */
[----:B---3--:R-:W-:-:S01]  /*5600*/  FADD R226, R138, R226 ;  /* 0x000000e28ae27221 */ /* 0x008fc20000000000 */
[----:B----4-:R-:W-:-:S04]  /*5610*/  FADD R225, R139, R225 ;  /* 0x000000e18be17221 */ /* 0x010fc80000000000 */
[----:B------:R2:W-:Y:S01]  /*5620*/  STL [R1+0x20], R226 ;  /* 0x000020e201007387 */ /* 0x0005e20000100800 */
[----:B------:R-:W-:-:S03]  /*5630*/  FADD R224, R140, R224 ;  /* 0x000000e08ce07221 */ /* 0x000fc60000000000 */
        /* <DEDUP_REMOVED lines=24> */
[----:B-1----:R-:W4:Y:S01]  /*57c0*/  LDL.LU R227, [R1+0x60] ;  /* 0x0000600001e37983 */ /* 0x002f220000300800 */
[----:B------:R-:W-:-:S03]  /*57d0*/  FADD R211, R121, R211 ;  /* 0x000000d379d37221 */ /* 0x000fc60000000000 */
[----:B------:R1:W-:Y:S04]  /*57e0*/  STL [R1+0x54], R213 ;  /* 0x000054d501007387 */ /* 0x0003e80000100800 */
[----:B--2---:R-:W2:Y:S04]  /*57f0*/  LDL.LU R226, [R1+0x64] ;  /* 0x0000640001e27983 */ /* 0x004ea80000300800 */
[----:B------:R1:W-:Y:S04]  /*5800*/  STL [R1+0x58], R212 ;  /* 0x000058d401007387 */ /* 0x0003e80000100800 */
[----:B---3--:R-:W3:Y:S04]  /*5810*/  LDL.LU R225, [R1+0x68] ;  /* 0x0000680001e17983 */ /* 0x008ee80000300800 */
[----:B------:R1:W-:Y:S04]  /*5820*/  STL [R1+0x5c], R211 ;  /* 0x00005cd301007387 */ /* 0x0003e80000100800 */
[----:B----4-:R-:W4:Y:S04]  /*5830*/  LDL.LU R224, [R1+0x6c] ;  /* 0x00006c0001e07983 */ /* 0x010f280000300800 */
[----:B0-----:R-:W4:Y:S04]  /*5840*/  LDL.LU R223, [R1+0x70] ;  /* 0x0000700001df7983 */ /* 0x001f280000300800 */
        /* <DEDUP_REMOVED lines=9> */
[----:B-1----:R-:W4:Y:S04]  /*58e0*/  LDL.LU R213, [R1+0x98] ;  /* 0x0000980001d57983 */ /* 0x002f280000300800 */
[----:B------:R-:W4:Y:S04]  /*58f0*/  LDL.LU R212, [R1+0x9c] ;  /* 0x00009c0001d47983 */ /* 0x000f280000300800 */
[----:B------:R-:W4:Y:S01]  /*5900*/  LDL.LU R211, [R1+0xa0] ;  /* 0x0000a00001d37983 */ /* 0x000f220000300800 */
[----:B------:R-:W-:-:S01]  /*5910*/  FADD R227, R122, R227 ;  /* 0x000000e37ae37221 */ /* 0x000fc20000000000 */
[----:B--2---:R-:W-:-:S04]  /*5920*/  FADD R226, R123, R226 ;  /* 0x000000e27be27221 */ /* 0x004fc80000000000 */
[----:B------:R0:W-:Y:S01]  /*5930*/  STL [R1+0x60], R227 ;  /* 0x000060e301007387 */ /* 0x0001e20000100800 */
[----:B---3--:R-:W-:-:S03]  /*5940*/  FADD R225, R124, R225 ;  /* 0x000000e17ce17221 */ /* 0x008fc60000000000 */
[----:B------:R1:W-:Y:S01]  /*5950*/  STL [R1+0x64], R226 ;  /* 0x000064e201007387 */ /* 0x0003e20000100800 */
[----:B----4-:R-:W-:-:S03]  /*5960*/  FADD R224, R125, R224 ;  /* 0x000000e07de07221 */ /* 0x010fc60000000000 */
        /* <DEDUP_REMOVED lines=24> */
[----:B0-----:R-:W4:Y:S01]  /*5af0*/  LDL.LU R227, [R1+0xa4] ;  /* 0x0000a40001e37983 */ /* 0x001f220000300800 */
[----:B------:R-:W-:-:S03]  /*5b00*/  FADD R211, R106, R211 ;  /* 0x000000d36ad37221 */ /* 0x000fc60000000000 */
[----:B------:R0:W-:Y:S04]  /*5b10*/  STL [R1+0x98], R213 ;  /* 0x000098d501007387 */ /* 0x0001e80000100800 */
[----:B-1----:R-:W4:Y:S04]  /*5b20*/  LDL.LU R226, [R1+0xa8] ;  /* 0x0000a80001e27983 */ /* 0x002f280000300800 */
[----:B------:R1:W-:Y:S04]  /*5b30*/  STL [R1+0x9c], R212 ;  /* 0x00009cd401007387 */ /* 0x0003e80000100800 */
[----:B--2---:R-:W2:Y:S04]  /*5b40*/  LDL.LU R225, [R1+0xac] ;  /* 0x0000ac0001e17983 */ /* 0x004ea80000300800 */
[----:B------:R1:W-:Y:S04]  /*5b50*/  STL [R1+0xa0], R211 ;  /* 0x0000a0d301007387 */ /* 0x0003e80000100800 */
[----:B---3--:R-:W3:Y:S04]  /*5b60*/  LDL.LU R224, [R1+0xb0] ;  /* 0x0000b00001e07983 */ /* 0x008ee80000300800 */
[----:B----4-:R-:W4:Y:S04]  /*5b70*/  LDL.LU R223, [R1+0xb4] ;  /* 0x0000b40001df7983 */ /* 0x010f280000300800 */
        /* <DEDUP_REMOVED lines=9> */
[----:B0-----:R-:W4:Y:S04]  /*5c10*/  LDL.LU R213, [R1+0xdc] ;  /* 0x0000dc0001d57983 */ /* 0x001f280000300800 */
[----:B-1----:R-:W4:Y:S04]  /*5c20*/  LDL.LU R212, [R1+0xe0] ;  /* 0x0000e00001d47983 */ /* 0x002f280000300800 */
[----:B------:R-:W4:Y:S01]  /*5c30*/  LDL.LU R211, [R1+0xe4] ;  /* 0x0000e40001d37983 */ /* 0x000f220000300800 */
[----:B------:R-:W-:-:S01]  /*5c40*/  FADD R227, R107, R227 ;  /* 0x000000e36be37221 */ /* 0x000fc20000000000 */
[----:B------:R-:W-:-:S04]  /*5c50*/  FADD R226, R108, R226 ;  /* 0x000000e26ce27221 */ /* 0x000fc80000000000 */
[----:B------:R0:W-:Y:S01]  /*5c60*/  STL [R1+0xa4], R227 ;  /* 0x0000a4e301007387 */ /* 0x0001e20000100800 */
[----:B--2---:R-:W-:-:S03]  /*5c70*/  FADD R225, R109, R225 ;  /* 0x000000e16de17221 */ /* 0x004fc60000000000 */
        /* <DEDUP_REMOVED lines=151> */
[----:B------:R-:W-:Y:S01]  /*65f0*/  STL [R1+0x170], R227 ;  /* 0x000170e301007387 */ /* 0x000fe20000100800 */
[----:B--2---:R-:W-:-:S03]  /*6600*/  FADD R225, R48, R225 ;  /* 0x000000e130e17221 */ /* 0x004fc60000000000 */
[----:B------:R-:W-:Y:S01]  /*6610*/  STL [R1+0x174], R226 ;  /* 0x000174e201007387 */ /* 0x000fe20000100800 */
[----:B---3--:R-:W-:-:S03]  /*6620*/  FADD R224, R49, R224 ;  /* 0x000000e031e07221 */ /* 0x008fc60000000000 */
[----:B------:R-:W-:Y:S01]  /*6630*/  STL [R1+0x178], R225 ;  /* 0x000178e101007387 */ /* 0x000fe20000100800 */
[----:B----4-:R-:W-:-:S03]  /*6640*/  FADD R223, R50, R223 ;  /* 0x000000df32df7221 */ /* 0x010fc60000000000 */
[----:B------:R-:W-:Y:S01]  /*6650*/  STL [R1+0x17c], R224 ;  /* 0x00017ce001007387 */ /* 0x000fe20000100800 */
[----:B------:R-:W-:-:S03]  /*6660*/  FADD R222, R51, R222 ;  /* 0x000000de33de7221 */ /* 0x000fc60000000000 */
        /* <DEDUP_REMOVED lines=19> */
[----:B------:R-:W-:-:S01]  /*67a0*/  FADD R212, R45, R212 ;  /* 0x000000d42dd47221 */ /* 0x000fc20000000000 */
[----:B------:R-:W-:-:S05]  /*67b0*/  FADD R211, R46, R211 ;  /* 0x000000d32ed37221 */ /* 0x000fca0000000000 */
[----:B------:R0:W-:Y:S04]  /*67c0*/  STL [R1+0x1b0], R211 ;  /* 0x0001b0d301007387 */ /* 0x0001e80000100800 */
[----:B------:R-:W-:Y:S04]  /*67d0*/  STL [R1+0x1a8], R213 ;  /* 0x0001a8d501007387 */ /* 0x000fe80000100800 */
[----:B0-----:R-:W2:Y:S04]  /*67e0*/  LDL.LU R211, [R1+0x1b4] ;  /* 0x0001b40001d37983 */ /* 0x001ea80000300800 */
[----:B------:R0:W-:Y:S04]  /*67f0*/  STL [R1+0x1ac], R212 ;  /* 0x0001acd401007387 */ /* 0x0001e80000100800 */
[----:B0-----:R-:W3:Y:S04]  /*6800*/  LDL.LU R212, [R1+0x1b8] ;  /* 0x0001b80001d47983 */ /* 0x001ee80000300800 */
        /* <DEDUP_REMOVED lines=17> */
[----:B---3--:R-:W-:-:S03]  /*6920*/  FADD R212, R32, R212 ;  /* 0x000000d420d47221 */ /* 0x008fc60000000000 */
[----:B0-----:R1:W5:Y:S01]  /*6930*/  LDL.LU R211, [R1+0x24c] ;  /* 0x00024c0001d37983 */ /* 0x0013620000300800 */
[----:B----4-:R-:W-:-:S03]  /*6940*/  FADD R213, R33, R213 ;  /* 0x000000d521d57221 */ /* 0x010fc60000000000 */
[----:B------:R0:W-:Y:S01]  /*6950*/  STL [R1+0x1b8], R212 ;  /* 0x0001b8d401007387 */ /* 0x0001e20000100800 */
[----:B------:R-:W-:-:S01]  /*6960*/  FADD R214, R34, R214 ;  /* 0x000000d622d67221 */ /* 0x000fc20000000000 */
[----:B------:R-:W-:Y:S02]  /*6970*/  FADD R215, R35, R215 ;  /* 0x000000d723d77221 */ /* 0x000fe40000000000 */
[----:B0-----:R1:W5:Y:S01]  /*6980*/  LDL.LU R212, [R1+0x248] ;  /* 0x0002480001d47983 */ /* 0x0013620000300800 */
[----:B------:R-:W-:-:S03]  /*6990*/  FADD R216, R36, R216 ;  /* 0x000000d824d87221 */ /* 0x000fc60000000000 */
[----:B------:R0:W-:Y:S01]  /*69a0*/  STL [R1+0x1bc], R213 ;  /* 0x0001bcd501007387 */ /* 0x0001e20000100800 */
[----:B------:R-:W-:-:S01]  /*69b0*/  FADD R217, R37, R217 ;  /* 0x000000d925d97221 */ /* 0x000fc20000000000 */
[----:B------:R-:W-:Y:S02]  /*69c0*/  FADD R218, R38, R218 ;  /* 0x000000da26da7221 */ /* 0x000fe40000000000 */
[----:B0-----:R1:W5:Y:S04]  /*69d0*/  LDL.LU R213, [R1+0x244] ;  /* 0x0002440001d57983 */ /* 0x0013680000300800 */
[----:B------:R0:W-:Y:S01]  /*69e0*/  STL [R1+0x1c0], R214 ;  /* 0x0001c0d601007387 */ /* 0x0001e20000100800 */
[----:B------:R-:W-:-:S01]  /*69f0*/  FADD R219, R39, R219 ;  /* 0x000000db27db7221 */ /* 0x000fc20000000000 */
[----:B------:R-:W-:-:S02]  /*6a00*/  FADD R220, R24, R220 ;  /* 0x000000dc18dc7221 */ /* 0x000fc40000000000 */
[----:B0-----:R1:W5:Y:S04]  /*6a10*/  LDL.LU R214, [R1+0x240] ;  /* 0x0002400001d67983 */ /* 0x0013680000300800 */
[----:B------:R0:W-:Y:S01]  /*6a20*/  STL [R1+0x1c4], R215 ;  /* 0x0001c4d701007387 */ /* 0x0001e20000100800 */
[----:B------:R-:W-:-:S01]  /*6a30*/  FADD R221, R25, R221 ;  /* 0x000000dd19dd7221 */ /* 0x000fc20000000000 */
[----:B------:R-:W-:Y:S02]  /*6a40*/  FADD R222, R26, R222 ;  /* 0x000000de1ade7221 */ /* 0x000fe40000000000 */
[----:B0-----:R1:W5:Y:S04]  /*6a50*/  LDL.LU R215, [R1+0x23c] ;  /* 0x00023c0001d77983 */ /* 0x0013680000300800 */
[----:B------:R0:W-:Y:S01]  /*6a60*/  STL [R1+0x1c8], R216 ;  /* 0x0001c8d801007387 */ /* 0x0001e20000100800 */
[----:B------:R-:W-:-:S03]  /*6a70*/  FADD R223, R27, R223 ;  /* 0x000000df1bdf7221 */ /* 0x000fc60000000000 */
        /* <DEDUP_REMOVED lines=13> */
[----:B------:R0:W-:Y:S04]  /*6b50*/  STL [R1+0x1dc], R221 ;  /* 0x0001dcdd01007387 */ /* 0x0001e80000100800 */
        /* <DEDUP_REMOVED lines=12> */
[----:B0-----:R1:W5:Y:S01]  /*6c20*/  LDL.LU R227, [R1+0x20c] ;  /* 0x00020c0001e37983 */ /* 0x0013620000300800 */
[----:B------:R-:W-:-:S05]  /*6c30*/  UMOV UR54, URZ ;  /* 0x0000003f00367c82 */ /* 0x000fca0008000000 */
.L_x_25:
[----:B------:R-:W-:Y:S05]  /*6c40*/  @!P1 BRA `(.L_x_26) ;  /* 0x0000000000049947 */ /* 0x000fea0003800000 */
[----:B------:R-:W-:Y:S01]  /*6c50*/  BPT.TRAP 0x1 ;  /* 0x000000040000795c */ /* 0x000fe20000300000 */
.L_x_26:
[----:B------:R-:W-:Y:S02]  /*6c60*/  UISETP.GT.U32.AND UP0, UPT, UR58, 0x1, UPT ;  /* 0x000000013a00788c */ /* 0x000fe4000bf04070 */
[----:B------:R-:W-:-:S04]  /*6c70*/  ULEA UR9, UR55, UR6, 0x3 ;  /* 0x0000000637097291 */ /* 0x000fc8000f8e183f */
[----:B------:R-:W-:Y:S01]  /*6c80*/  UIADD3 UR9, UR9, 0x98, URZ ;  /* 0x0000009809097890 */ /* 0x000fe2000fffe03f */
[----:B------:R-:W-:-:S03]  /*6c90*/  PLOP3.LUT P0, PT, PT, PT, UP0, 0x80, 0x0 ;  /* 0x000000000000781c */ /* 0x000fc60003f0f008 */
[----:B------:R-:W-:-:S09]  /*6ca0*/  UPRMT UR9, URZ, 0x654, UR9 ;  /* 0x000006543f097896 */ /* 0x000fd20008000009 */
[----:B------:R-:W-:Y:S01]  /*6cb0*/  SYNCS.ARRIVE.TRANS64.RED.A1T0 RZ, [UR9], RZ ;  /* 0x000000ffffff79a7 */ /* 0x000fe20008100409 */
[----:B------:R-:W-:Y:S05]  /*6cc0*/  @P0 BRA `(.L_x_27) ;  /* 0x0000000000040947 */ /* 0x000fea0003800000 */
[----:B------:R-:W-:Y:S01]  /*6cd0*/  BPT.TRAP 0x1 ;  /* 0x000000040000795c */ /* 0x000fe20000300000 */
.L_x_27:
[----:B------:R-:W-:Y:S01]  /*6ce0*/  UIADD3 UR7, UR7, 0x1, URZ ;  /* 0x0000000107077890 */ /* 0x000fe2000fffe03f */
[C---:B------:R-:W-:Y:S01]  /*6cf0*/  ISETP.GT.AND P0, PT, R228.reuse, 0x1, PT ;  /* 0x00000001e400780c */ /* 0x040fe20003f04270 */
[----:B------:R-:W-:Y:S01]  /*6d00*/  UIADD3 UR55, UR55, 0x1, URZ ;  /* 0x0000000137377890 */ /* 0x000fe2000fffe03f */
[----:B------:R-:W-:Y:S01]  /*6d10*/  VIADD R228, R228, 0xffffffff ;  /* 0xffffffffe4e47836 */ /* 0x000fe20000000000 */
[----:B------:R-:W-:Y:S02]  /*6d20*/  UISETP.NE.AND UP0, UPT, UR7, 0x13, UPT ;  /* 0x000000130700788c */ /* 0x000fe4000bf05270 */
[----:B------:R-:W-:Y:S02]  /*6d30*/  UISETP.NE.AND UP1, UPT, UR55, 0x13, UPT ;  /* 0x000000133700788c */ /* 0x000fe4000bf25270 */
[----:B------:R-:W-:Y:S02]  /*6d40*/  USEL UR9, URZ, 0x1, UP0 ;  /* 0x000000013f097887 */ /* 0x000fe40008000000 */
[----:B------:R-:W-:-:S02]  /*6d50*/  USEL UR7, UR7, URZ, UP0 ;  /* 0x0000003f07077287 */ /* 0x000fc40008000000 */
[----:B------:R-:W-:Y:S02]  /*6d60*/  USEL UR55, UR55, URZ, UP1 ;  /* 0x0000003f37377287 */ /* 0x000fe40008800000 */
[----:B-----5:R-:W-:Y:S01]  /*6d70*/  LOP3.LUT R227, R227, UR9, RZ, 0x3c, !PT ;  /* 0x00000009e3e37c12 */ /* 0x020fe2000f8e3cff */
[----:B------:R-:W-:Y:S01]  /*6d80*/  UMOV UR9, 0x1 ;  /* 0x0000000100097882 */ /* 0x000fe20000000000 */
[----:B------:R-:W-:Y:S08]  /*6d90*/  @P0 BRA `(.L_x_28) ;  /* 0xffffffd800880947 */ /* 0x000ff0000383ffff */
.L_x_20:
[----:B------:R-:W-:-:S04]  /*6da0*/  UISETP.NE.AND UP0, UPT, UR54, URZ, UPT ;  /* 0x0000003f3600728c */ /* 0x000fc8000bf05270 */
[----:B------:R-:W-:-:S06]  /*6db0*/  USEL UR7, URZ, 0x1, !UP0 ;  /* 0x000000013f077887 */ /* 0x000fcc000c000000 */
[----:B------:R-:W-:-:S13]  /*6dc0*/  ISETP.NE.AND P0, PT, RZ, UR7, PT ;  /* 0x00000007ff007c0c */ /* 0x000fda000bf05270 */
[----:B------:R-:W-:Y:S05]  /*6dd0*/  @!P0 BRA `(.L_x_29) ;  /* 0x0000001c00a48947 */ /* 0x000fea0003800000 */
[----:B------:R-:W-:Y:S02]  /*6de0*/  WARPGROUP.DEPBAR.LE gsb0, 0x0 ;  /* 0x00008000000079c5 */ /* 0x000fe40000010000 */
[----:B------:R-:W-:Y:S01]  /*6df0*/  FADD R226, R192, R226 ;  /* 0x000000e2c0e27221 */ /* 0x000fe20000000000 */
[----:B------:R-:W2:Y:S04]  /*6e00*/  LDL.LU R227, [R1+0x4] ;  /* 0x0000040001e37983 */ /* 0x000ea80000300800 */
[----:B------:R0:W-:Y:S04]  /*6e10*/  STL [R1+0x20c], R226 ;  /* 0x00020ce201007387 */ /* 0x0001e80000100800 */
[----:B0-----:R-:W3:Y:S01]  /*6e20*/  LDL.LU R226, [R1] ;  /* 0x0000000001e27983 */ /* 0x001ee20000300800 */
[----:B------:R-:W-:Y:S01]  /*6e30*/  FADD R225, R193, R225 ;  /* 0x000000e1c1e17221 */ /* 0x000fe20000000000 */
[----:B------:R-:W-:Y:S01]  /*6e40*/  FADD R224, R194, R224 ;  /* 0x000000e0c2e07221 */ /* 0x000fe20000000000 */
[----:B------:R-:W-:Y:S01]  /*6e50*/  FADD R223, R195, R223 ;  /* 0x000000dfc3df7221 */ /* 0x000fe20000000000 */
[----:B------:R-:W-:Y:S01]  /*6e60*/  FADD R222, R196, R222 ;  /* 0x000000dec4de7221 */ /* 0x000fe20000000000 */
[----:B------:R-:W-:Y:S01]  /*6e70*/  FADD R221, R197, R221 ;  /* 0x000000ddc5dd7221 */ /* 0x000fe20000000000 */
[----:B------:R-:W-:Y:S01]  /*6e80*/  STL [R1+0x210], R225 ;  /* 0x000210e101007387 */ /* 0x000fe20000100800 */
        /* <DEDUP_REMOVED lines=57> */
[----:B------:R-:W-:-:S02]  /*7220*/  FADD R0, R145, R0 ;  /* 0x0000000091007221 */ /* 0x000fc40000000000 */
[----:B------:R-:W-:Y:S04]  /*7230*/  STL [R1+0x24c], R210 ;  /* 0x00024cd201007387 */ /* 0x000fe80000100800 */
        /* <DEDUP_REMOVED lines=12> */
[----:B------:R0:W-:Y:S04]  /*7300*/  STL [R1+0x280], R21 ;  /* 0x0002801501007387 */ /* 0x0001e80000100800 */
[----:B0-----:R-:W4:Y:S04]  /*7310*/  LDL.LU R21, [R1+0x8] ;  /* 0x0000080001157983 */ /* 0x001f280000300800 */
[----:B------:R-:W4:Y:S01]  /*7320*/  LDL.LU R22, [R1+0xc] ;  /* 0x00000c0001167983 */ /* 0x000f220000300800 */
[----:B--2---:R-:W-:Y:S01]  /*7330*/  FADD R227, R147, R227 ;  /* 0x000000e393e37221 */ /* 0x004fe20000000000 */
[----:B---3--:R-:W-:-:S05]  /*7340*/  FADD R226, R146, R226 ;  /* 0x000000e292e27221 */ /* 0x008fca0000000000 */
[----:B------:R0:W-:Y:S04]  /*7350*/  STL [R1], R226 ;  /* 0x000000e201007387 */ /* 0x0001e80000100800 */
[----:B------:R-:W2:Y:S04]  /*7360*/  LDL.LU R23, [R1+0x10] ;  /* 0x0000100001177983 */ /* 0x000ea80000300800 */
[----:B------:R3:W-:Y:S04]  /*7370*/  STL [R1+0x4], R227 ;  /* 0x000004e301007387 */ /* 0x0007e80000100800 */
[----:B------:R-:W2:Y:S04]  /*7380*/  LDL.LU R200, [R1+0x14] ;  /* 0x0000140001c87983 */ /* 0x000ea80000300800 */
        /* <DEDUP_REMOVED lines=25> */
[----:B0-----:R-:W2:Y:S04]  /*7520*/  LDL.LU R226, [R1+0x7c] ;  /* 0x00007c0001e27983 */ /* 0x001ea80000300800 */
[----:B---3--:R-:W3:Y:S01]  /*7530*/  LDL.LU R227, [R1+0x80] ;  /* 0x0000800001e37983 */ /* 0x008ee20000300800 */
[----:B----4-:R-:W-:Y:S01]  /*7540*/  FADD R21, R148, R21 ;  /* 0x0000001594157221 */ /* 0x010fe20000000000 */
[----:B------:R-:W-:-:S04]  /*7550*/  FADD R22, R149, R22 ;  /* 0x0000001695167221 */ /* 0x000fc80000000000 */
[----:B------:R0:W-:Y:S04]  /*7560*/  STL [R1+0x8], R21 ;  /* 0x0000081501007387 */ /* 0x0001e80000100800 */
[----:B------:R4:W-:Y:S01]  /*7570*/  STL [R1+0xc], R22 ;  /* 0x00000c1601007387 */ /* 0x0009e20000100800 */
[----:B--2---:R-:W-:Y:S01]  /*7580*/  FADD R23, R150, R23 ;  /* 0x0000001796177221 */ /* 0x004fe20000000000 */
[----:B------:R-:W-:-:S04]  /*7590*/  FADD R200, R151, R200 ;  /* 0x000000c897c87221 */ /* 0x000fc80000000000 */
        /* <DEDUP_REMOVED lines=52> */
[----:B0-----:R-:W2:Y:S01]  /*78e0*/  LDL.LU R21, [R1+0x84] ;  /* 0x0000840001157983 */ /* 0x001ea20000300800 */
[----:B---3--:R-:W-:-:S03]  /*78f0*/  FADD R227, R114, R227 ;  /* 0x000000e372e37221 */ /* 0x008fc60000000000 */
[----:B------:R0:W-:Y:S04]  /*7900*/  STL [R1+0x78], R225 ;  /* 0x000078e101007387 */ /* 0x0001e80000100800 */
[----:B----4-:R-:W3:Y:S04]  /*7910*/  LDL.LU R22, [R1+0x88] ;  /* 0x0000880001167983 */ /* 0x010ee80000300800 */
[----:B------:R4:W-:Y:S04]  /*7920*/  STL [R1+0x7c], R226 ;  /* 0x00007ce201007387 */ /* 0x0009e80000100800 */
[----:B--2---:R-:W2:Y:S04]  /*7930*/  LDL.LU R23, [R1+0x8c] ;  /* 0x00008c0001177983 */ /* 0x004ea80000300800 */
[----:B------:R4:W-:Y:S04]  /*7940*/  STL [R1+0x80], R227 ;  /* 0x000080e301007387 */ /* 0x0009e80000100800 */
[----:B-1----:R-:W2:Y:S04]  /*7950*/  LDL.LU R200, [R1+0x90] ;  /* 0x0000900001c87983 */ /* 0x002ea80000300800 */
        /* <DEDUP_REMOVED lines=25> */
[----:B----4-:R-:W4:Y:S04]  /*7af0*/  LDL.LU R226, [R1+0xf8] ;  /* 0x0000f80001e27983 */ /* 0x010f280000300800 */
[----:B------:R-:W4:Y:S01]  /*7b00*/  LDL.LU R227, [R1+0xfc] ;  /* 0x0000fc0001e37983 */ /* 0x000f220000300800 */
[----:B------:R-:W-:Y:S01]  /*7b10*/  FADD R21, R115, R21 ;  /* 0x0000001573157221 */ /* 0x000fe20000000000 */
[----:B---3--:R-:W-:-:S04]  /*7b20*/  FADD R22, R116, R22 ;  /* 0x0000001674167221 */ /* 0x008fc80000000000 */
[----:B------:R0:W-:Y:S01]  /*7b30*/  STL [R1+0x84], R21 ;  /* 0x0000841501007387 */ /* 0x0001e20000100800 */
[----:B--2---:R-:W-:-:S03]  /*7b40*/  FADD R23, R117, R23 ;  /* 0x0000001775177221 */ /* 0x004fc60000000000 */
        /* <DEDUP_REMOVED lines=53> */
[----:B----4-:R-:W-:-:S03]  /*7ea0*/  FADD R226, R80, R226 ;  /* 0x000000e250e27221 */ /* 0x010fc60000000000 */
        /* <DEDUP_REMOVED lines=8> */
[----:B------:R-:W3:Y:S04]  /*7f30*/  LDL.LU R201, [R1+0x110] ;  /* 0x0001100001c97983 */ /* 0x000ee80000300800 */
        /* <DEDUP_REMOVED lines=23> */
[----:B0-----:R-:W3:Y:S04]  /*80b0*/  LDL.LU R225, [R1+0x170] ;  /* 0x0001700001e17983 */ /* 0x001ee80000300800 */
[----:B-1----:R-:W3:Y:S04]  /*80c0*/  LDL.LU R226, [R1+0x174] ;  /* 0x0001740001e27983 */ /* 0x002ee80000300800 */
[----:B------:R-:W3:Y:S01]  /*80d0*/  LDL.LU R227, [R1+0x178] ;  /* 0x0001780001e37983 */ /* 0x000ee20000300800 */
[----:B----4-:R-:W-:Y:S01]  /*80e0*/  FADD R21, R82, R21 ;  /* 0x0000001552157221 */ /* 0x010fe20000000000 */
[----:B------:R-:W-:-:S04]  /*80f0*/  FADD R22, R83, R22 ;  /* 0x0000001653167221 */ /* 0x000fc80000000000 */
[----:B------:R0:W-:Y:S01]  /*8100*/  STL [R1+0x100], R21 ;  /* 0x0001001501007387 */ /* 0x0001e20000100800 */
[----:B--2---:R-:W-:-:S03]  /*8110*/  FADD R23, R84, R23 ;  /* 0x0000001754177221 */ /* 0x004fc60000000000 */
[----:B------:R1:W-:Y:S01]  /*8120*/  STL [R1+0x104], R22 ;  /* 0x0001041601007387 */ /* 0x0003e20000100800 */
[----:B---3--:R-:W-:-:S03]  /*8130*/  FADD R200, R85, R200 ;  /* 0x000000c855c87221 */ /* 0x008fc60000000000 */
        /* <DEDUP_REMOVED lines=87> */
[----:B------:R-:W-:-:S05]  /*86b0*/  FADD R21, R49, R21 ;  /* 0x0000001531157221 */ /* 0x000fca0000000000 */
[----:B------:R0:W-:Y:S01]  /*86c0*/  STL [R1+0x17c], R21 ;  /* 0x00017c1501007387 */ /* 0x0001e20000100800 */
[----:B------:R-:W-:-:S03]  /*86d0*/  FADD R22, R50, R22 ;  /* 0x0000001632167221 */ /* 0x000fc60000000000 */
[----:B0-----:R0:W5:Y:S01]  /*86e0*/  LDL.LU R21, [R1+0x280] ;  /* 0x0002800001157983 */ /* 0x0011620000300800 */
[----:B--2---:R-:W-:-:S03]  /*86f0*/  FADD R23, R51, R23 ;  /* 0x0000001733177221 */ /* 0x004fc60000000000 */
[----:B------:R1:W-:Y:S01]  /*8700*/  STL [R1+0x180], R22 ;  /* 0x0001801601007387 */ /* 0x0003e20000100800 */
[----:B---3--:R-:W-:Y:S01]  /*8710*/  FADD R200, R52, R200 ;  /* 0x000000c834c87221 */ /* 0x008fe20000000000 */
[----:B----4-:R-:W-:Y:S02]  /*8720*/  FADD R201, R53, R201 ;  /* 0x000000c935c97221 */ /* 0x010fe40000000000 */
[----:B-1----:R0:W5:Y:S01]  /*8730*/  LDL.LU R22, [R1+0x27c] ;  /* 0x00027c0001167983 */ /* 0x0021620000300800 */
[----:B------:R-:W-:-:S03]  /*8740*/  FADD R202, R54, R202 ;  /* 0x000000ca36ca7221 */ /* 0x000fc60000000000 */
[----:B------:R1:W-:Y:S01]  /*8750*/  STL [R1+0x184], R23 ;  /* 0x0001841701007387 */ /* 0x0003e20000100800 */
[----:B------:R-:W-:-:S03]  /*8760*/  FADD R203, R55, R203 ;  /* 0x000000cb37cb7221 */ /* 0x000fc60000000000 */
[----:B-1----:R0:W5:Y:S01]  /*8770*/  LDL.LU R23, [R1+0x278] ;  /* 0x0002780001177983 */ /* 0x0021620000300800 */
[----:B------:R-:W-:-:S03]  /*8780*/  FADD R204, R40, R204 ;  /* 0x000000cc28cc7221 */ /* 0x000fc60000000000 */
[----:B------:R1:W-:Y:S01]  /*8790*/  STL [R1+0x188], R200 ;  /* 0x000188c801007387 */ /* 0x0003e20000100800 */
[----:B------:R-:W-:Y:S01]  /*87a0*/  FADD R205, R41, R205 ;  /* 0x000000cd29cd7221 */ /* 0x000fe20000000000 */
[----:B------:R-:W-:Y:S02]  /*87b0*/  FADD R206, R42, R206 ;  /* 0x000000ce2ace7221 */ /* 0x000fe40000000000 */
[----:B-1----:R0:W5:Y:S04]  /*87c0*/  LDL.LU R200, [R1+0x274] ;  /* 0x0002740001c87983 */ /* 0x0021680000300800 */
[----:B------:R1:W-:Y:S01]  /*87d0*/  STL [R1+0x18c], R201 ;  /* 0x00018cc901007387 */ /* 0x0003e20000100800 */
[----:B------:R-:W-:Y:S01]  /*87e0*/  FADD R207, R43, R207 ;  /* 0x000000cf2bcf7221 */ /* 0x000fe20000000000 */
[----:B------:R-:W-:-:S02]  /*87f0*/  FADD R208, R44, R208 ;  /* 0x000000d02cd07221 */ /* 0x000fc40000000000 */
[----:B-1----:R0:W5:Y:S04]  /*8800*/  LDL.LU R201, [R1+0x270] ;  /* 0x0002700001c97983 */ /* 0x0021680000300800 */
[----:B------:R1:W-:Y:S01]  /*8810*/  STL [R1+0x190], R202 ;  /* 0x000190ca01007387 */ /* 0x0003e20000100800 */
[----:B------:R-:W-:-:S03]  /*8820*/  FADD R209, R45, R209 ;  /* 0x000000d12dd17221 */ /* 0x000fc60000000000 */
        /* <DEDUP_REMOVED lines=55> */
[----:B------:R1:W-:Y:S04]  /*8ba0*/  STL [R1+0x1dc], R221 ;  /* 0x0001dcdd01007387 */ /* 0x0003e80000100800 */
        /* <DEDUP_REMOVED lines=11> */
[----:B------:R0:W-:Y:S02]  /*8c60*/  STL [R1+0x1f4], R227 ;  /* 0x0001f4e301007387 */ /* 0x0001e40000100800 */
.L_x_29:
[----:B------:R-:W-:Y:S02]  /*8c70*/  WARPGROUP.DEPBAR.LE gsb0, 0x0 ;  /* 0x00008000000079c5 */ /* 0x000fe40000010000 */
[----:B------:R-:W1:Y:S02]  /*8c80*/  LDC R24, c[0x0][0x28c] ;  /* 0x0000a300ff187b82 */ /* 0x000e640000000800 */
[----:B-1----:R-:W-:-:S13]  /*8c90*/  ISETP.GE.AND P0, PT, R24, 0x1, PT ;  /* 0x000000011800780c */ /* 0x002fda0003f06270 */
[----:B------:R-:W-:Y:S05]  /*8ca0*/  @!P0 BRA `(.L_x_30) ;  /* 0x0000000000508947 */ /* 0x000fea0003800000 */
[----:B------:R-:W-:-:S06]  /*8cb0*/  UISETP.NE.AND UP0, UPT, UR57, 0x3, UPT ;  /* 0x000000033900788c */ /* 0x000fcc000bf05270 */
[----:B------:R-:W-:-:S13]  /*8cc0*/  PLOP3.LUT P0, PT, PT, PT, UP0, 0x80, 0x0 ;  /* 0x000000000000781c */ /* 0x000fda0003f0f008 */
[----:B------:R-:W-:Y:S05]  /*8cd0*/  @!P0 BRA `(.L_x_31) ;  /* 0x0000000000048947 */ /* 0x000fea0003800000 */
[----:B------:R-:W-:Y:S01]  /*8ce0*/  BPT.TRAP 0x1 ;  /* 0x000000040000795c */ /* 0x000fe20000300000 */
.L_x_31:
[----:B------:R-:W-:-:S04]  /*8cf0*/  UISETP.LT.AND UP0, UPT, UR60, 0x1, UPT ;  /* 0x000000013c00788c */ /* 0x000fc8000bf01270 */
[----:B------:R-:W-:Y:S02]  /*8d00*/  USEL UR7, UR60, 0x1, UP0 ;  /* 0x000000013c077887 */ /* 0x000fe40008000000 */
[----:B------:R-:W-:Y:S02]  /*8d10*/  UISETP.GT.U32.AND UP0, UPT, UR58, 0x1, UPT ;  /* 0x000000013a00788c */ /* 0x000fe4000bf04070 */
[----:B------:R-:W-:-:S04]  /*8d20*/  UIADD3 UR7, UR59, UR60, -UR7 ;  /* 0x0000003c3b077290 */ /* 0x000fc8000fffe807 */
[----:B------:R-:W-:Y:S01]  /*8d30*/  UIMAD.WIDE.U32 UR8, UR7, -0x50d79435, URZ ;  /* 0xaf286bcb070878a5 */ /* 0x000fe2000f8e003f */
[----:B------:R-:W-:-:S03]  /*8d40*/  PLOP3.LUT P0, PT, PT, PT, UP0, 0x80, 0x0 ;  /* 0x000000000000781c */ /* 0x000fc60003f0f008 */
[----:B------:R-:W-:-:S04]  /*8d50*/  UIADD3 UR8, UR7, -UR9, URZ ;  /* 0x8000000907087290 */ /* 0x000fc8000fffe03f */
[----:B------:R-:W-:-:S04]  /*8d60*/  ULEA.HI UR8, UR8, UR9, URZ, 0x1f ;  /* 0x0000000908087291 */ /* 0x000fc8000f8ff83f */
[----:B------:R-:W-:-:S04]  /*8d70*/  USHF.R.U32.HI UR8, URZ, 0x4, UR8 ;  /* 0x000000043f087899 */ /* 0x000fc80008011608 */
[----:B------:R-:W-:-:S04]  /*8d80*/  UIMAD UR8, UR8, -0x13, UR7 ;  /* 0xffffffed080878a4 */ /* 0x000fc8000f8e0207 */
[----:B------:R-:W-:-:S04]  /*8d90*/  ULEA UR8, UR8, UR6, 0x3 ;  /* 0x0000000608087291 */ /* 0x000fc8000f8e183f */
[----:B------:R-:W-:-:S04]  /*8da0*/  UIADD3 UR8, UR8, 0x98, URZ ;  /* 0x0000009808087890 */ /* 0x000fc8000fffe03f */
[----:B------:R-:W-:-:S09]  /*8db0*/  UPRMT UR8, URZ, 0x654, UR8 ;  /* 0x000006543f087896 */ /* 0x000fd20008000008 */
[----:B------:R-:W-:Y:S01]  /*8dc0*/  SYNCS.ARRIVE.TRANS64.RED.A1T0 RZ, [UR8], RZ ;  /* 0x000000ffffff79a7 */ /* 0x000fe20008100408 */
[----:B------:R-:W-:Y:S05]  /*8dd0*/  @P0 BRA `(.L_x_30) ;  /* 0x0000000000040947 */ /* 0x000fea0003800000 */
[----:B------:R-:W-:Y:S01]  /*8de0*/  BPT.TRAP 0x1 ;  /* 0x000000040000795c */ /* 0x000fe20000300000 */
.L_x_30:
[----:B------:R1:W-:Y:S01]  /*8df0*/  STL [R1+0x210], R2 ;  /* 0x0002100201007387 */ /* 0x0003e20000100800 */
[----:B------:R-:W-:Y:S01]  /*8e00*/  USHF.R.S32.HI UR9, URZ, 0x1f, UR61 ;  /* 0x0000001f3f097899 */ /* 0x000fe2000801143d */
[----:B------:R-:W2:Y:S01]  /*8e10*/  LDC R29, c[0x0][0x288] ;  /* 0x0000a200ff1d7b82 */ /* 0x000ea20000000800 */
[----:B------:R-:W-:Y:S01]  /*8e20*/  ULDC.64 UR10, c[0x0][0x5d0] ;  /* 0x00017400000a7ab9 */ /* 0x000fe20000000a00 */
[----:B-1----:R-:W3:Y:S04]  /*8e30*/  LDL.LU R2, [R1+0x200] ;  /* 0x0002000001027983 */ /* 0x002ee80000300800 */
[----:B------:R1:W-:Y:S04]  /*8e40*/  STL [R1+0x20c], R0 ;  /* 0x00020c0001007387 */ /* 0x0003e80000100800 */
[----:B0-----:R-:W4:Y:S01]  /*8e50*/  LDL.LU R227, [R1+0x204] ;  /* 0x0002040001e37983 */ /* 0x001f220000300800 */
[----:B-1----:R-:W0:Y:S01]  /*8e60*/  S2R R0, SR_TID.X ;  /* 0x0000000000007919 */ /* 0x002e220000002100 */
[----:B------:R-:W-:-:S02]  /*8e70*/  UIMAD UR6, UR9, UR10, URZ ;  /* 0x0000000a090672a4 */ /* 0x000fc4000f8e023f */
[----:B------:R-:W-:Y:S02]  /*8e80*/  UIADD3 UR59, UR60, UR59, URZ ;  /* 0x0000003b3c3b7290 */ /* 0x000fe4000fffe03f */
[----:B------:R-:W-:Y:S02]  /*8e90*/  UIMAD UR8, UR61, UR11, UR6 ;  /* 0x0000000b3d0872a4 */ /* 0x000fe4000f8e0206 */
[----:B------:R-:W-:Y:S02]  /*8ea0*/  UISETP.GT.U32.AND UP0, UPT, UR59, 0x12, UPT ;  /* 0x000000123b00788c */ /* 0x000fe4000bf04070 */
[----:B------:R-:W-:Y:S01]  /*8eb0*/  UIMAD.WIDE.U32 UR6, UR59, -0x50d79435, URZ ;  /* 0xaf286bcb3b0678a5 */ /* 0x000fe2000f8e003f */
[----:B---3--:R-:W-:Y:S01]  /*8ec0*/  R2UR UR12, R2 ;  /* 0x00000000020c72ca */ /* 0x008fe200000e0000 */
[----:B------:R-:W-:Y:S01]  /*8ed0*/  UISETP.GE.U32.AND UP1, UPT, UR60, 0x13, UPT ;  /* 0x000000133c00788c */ /* 0x000fe2000bf26070 */
[----:B------:R-:W3:Y:S01]  /*8ee0*/  LDL.LU R2, [R1+0x208] ;  /* 0x0002080001027983 */ /* 0x000ee20000300800 */
[----:B------:R-:W-:Y:S01]  /*8ef0*/  UISETP.LT.U32.AND UP0, UPT, UR60, 0x13, UP0 ;  /* 0x000000133c00788c */ /* 0x000fe20008701070 */
[--C-:B0-----:R-:W-:Y:S01]  /*8f00*/  SHF.R.U32.HI R24, RZ, 0x2, R0.reuse ;  /* 0x00000002ff187819 */ /* 0x101fe20000011600 */
[----:B------:R-:W-:Y:S01]  /*8f10*/  UIADD3 UR6, UR59, -UR7, URZ ;  /* 0x800000073b067290 */ /* 0x000fe2000fffe03f */
[----:B------:R-:W-:Y:S01]  /*8f20*/  SHF.R.U32.HI R27, RZ, 0x7, R0 ;  /* 0x00000007ff1b7819 */ /* 0x000fe20000011600 */
[----:B------:R-:W-:Y:S01]  /*8f30*/  IMAD.U32 R31, RZ, RZ, UR10 ;  /* 0x0000000aff1f7e24 */ /* 0x000fe2000f8e00ff */
[----:B------:R-:W-:Y:S01]  /*8f40*/  LOP3.LUT R26, R0, 0x60, RZ, 0xc0, !PT ;  /* 0x00000060001a7812 */ /* 0x000fe200078ec0ff */
[----:B------:R-:W-:Y:S01]  /*8f50*/  USEL UR10, URZ, 0x1, !UP0 ;  /* 0x000000013f0a7887 */ /* 0x000fe2000c000000 */
[----:B------:R-:W-:Y:S01]  /*8f60*/  LOP3.LUT R25, R24, 0x7, RZ, 0xc0, !PT ;  /* 0x0000000718197812 */ /* 0x000fe200078ec0ff */
[----:B------:R-:W-:Y:S01]  /*8f70*/  ULEA.HI UR6, UR6, UR7, URZ, 0x1f ;  /* 0x0000000706067291 */ /* 0x000fe2000f8ff83f */
[----:B------:R-:W-:Y:S01]  /*8f80*/  LOP3.LUT R24, R27, 0x1, RZ, 0xc0, !PT ;  /* 0x000000011b187812 */ /* 0x000fe200078ec0ff */
[----:B------:R-:W-:Y:S01]  /*8f90*/  ULOP3.LUT UR12, UR12, UR10, URZ, 0x3c, !UPT ;  /* 0x0000000a0c0c7292 */ /* 0x000fe2000f8e3c3f */
[----:B------:R-:W-:Y:S01]  /*8fa0*/  SHF.R.U32.HI R26, RZ, 0x1, R26 ;  /* 0x00000001ff1a7819 */ /* 0x000fe2000001161a */
[----:B------:R-:W-:-:S02]  /*8fb0*/  USHF.R.U32.HI UR6, URZ, 0x4, UR6 ;  /* 0x000000043f067899 */ /* 0x000fc40008011606 */
[----:B------:R-:W-:Y:S01]  /*8fc0*/  IMAD.SHL.U32 R28, R24, 0x40, RZ ;  /* 0x00000040181c7824 */ /* 0x000fe200078e00ff */
[-CC-:B------:R-:W-:Y:S01]  /*8fd0*/  IADD3 R27, RZ, -R26.reuse, -R25.reuse ;  /* 0x8000001aff1b7210 */ /* 0x180fe20007ffe819 */
[----:B------:R-:W-:Y:S01]  /*8fe0*/  @UP1 ULOP3.LUT UR12, UR12, 0x1, UR6, 0x78, !UPT ;  /* 0x000000010c0c1892 */ /* 0x000fe2000f8e7806 */
[----:B------:R-:W-:Y:S01]  /*8ff0*/  IMAD.SHL.U32 R32, R0, 0x2, RZ ;  /* 0x0000000200207824 */ /* 0x000fe200078e00ff */
[----:B------:R-:W-:Y:S01]  /*9000*/  ULDC UR11, c[0x0][0x284] ;  /* 0x0000a100000b7ab9 */ /* 0x000fe20000000800 */
[----:B------:R-:W-:Y:S01]  /*9010*/  LOP3.LUT R25, R28, 0x40, R25, 0xe2, !PT ;  /* 0x000000401c197812 */ /* 0x000fe200078ee219 */
[----:B------:R-:W-:Y:S01]  /*9020*/  IMAD R27, R24, -0x40, R27 ;  /* 0xffffffc0181b7824 */ /* 0x000fe200078e021b */
[----:B------:R-:W-:Y:S01]  /*9030*/  LOP3.LUT R24, R0, 0x3, RZ, 0xc0, !PT ;  /* 0x0000000300187812 */ /* 0x000fe200078ec0ff */
[----:B------:R-:W-:Y:S01]  /*9040*/  IMAD.U32 R0, RZ, RZ, UR12 ;  /* 0x0000000cff007e24 */ /* 0x000fe2000f8e00ff */
[----:B------:R-:W-:Y:S01]  /*9050*/  LOP3.LUT R38, R25, R26, RZ, 0xfc, !PT ;  /* 0x0000001a19267212 */ /* 0x000fe200078efcff */
[----:B---3--:R-:W-:-:S02]  /*9060*/  IMAD R25, R2, 0xb0, RZ ;  /* 0x000000b002197824 */ /* 0x008fc400078e02ff */
[----:B------:R0:W5:Y:S04]  /*9070*/  LDL.LU R2, [R1+0x210] ;  /* 0x0002100001027983 */ /* 0x0001680000300800 */
[----:B------:R1:W-:Y:S04]  /*9080*/  STL [R1+0x200], R0 ;  /* 0x0002000001007387 */ /* 0x0003e80000100800 */
[----:B-1----:R0:W5:Y:S01]  /*9090*/  LDL.LU R0, [R1+0x20c] ;  /* 0x00020c0001007983 */ /* 0x0021620000300800 */
[----:B----4-:R-:W-:Y:S01]  /*90a0*/  IMAD R28, R227, 0xc0, RZ ;  /* 0x000000c0e31c7824 */ /* 0x010fe200078e02ff */
[----:B--2---:R-:W-:-:S02]  /*90b0*/  ISETP.GE.AND P0, PT, R25, R29, PT ;  /* 0x0000001d1900720c */ /* 0x004fc40003f06270 */
[----:B------:R-:W-:Y:S02]  /*90c0*/  LOP3.LUT R32, R25, 0x6, R32, 0xf8, !PT ;  /* 0x0000000619207812 */ /* 0x000fe400078ef820 */
[C---:B------:R-:W-:Y:S02]  /*90d0*/  ISETP.GE.OR P0, PT, R28.reuse, UR11, P0 ;  /* 0x0000000b1c007c0c */ /* 0x040fe40008706670 */
[--C-:B------:R-:W-:Y:S02]  /*90e0*/  SHF.R.S32.HI R33, RZ, 0x1f, R32.reuse ;  /* 0x0000001fff217819 */ /* 0x100fe40000011420 */
[----:B------:R-:W-:Y:S01]  /*90f0*/  IADD3 R43, -R28, UR11, R27 ;  /* 0x0000000b1c2b7c10 */ /* 0x000fe2000fffe11b */
[----:B------:R-:W-:Y:S01]  /*9100*/  IMAD.WIDE.U32 R26, R31, UR61, R32 ;  /* 0x0000003d1f1a7c25 */ /* 0x000fe2000f8e0020 */
[----:B------:R-:W-:-:S03]  /*9110*/  UIMAD UR59, UR6, -0x13, UR59 ;  /* 0xffffffed063b78a4 */ /* 0x000fc6000f8e023b */
[----:B------:R-:W-:Y:S02]  /*9120*/  IMAD R24, R24, -0x2, R29 ;  /* 0xfffffffe18187824 */ /* 0x000fe400078e021d */
[----:B------:R-:W-:Y:S02]  /*9130*/  IMAD.MOV.U32 R39, RZ, RZ, RZ ;  /* 0x000000ffff277224 */ /* 0x000fe400078e00ff */
[----:B------:R-:W-:Y:S02]  /*9140*/  VIADD R27, R27, UR8 ;  /* 0x000000081b1b7c36 */ /* 0x000fe40008000000 */
[----:B------:R-:W-:-:S04]  /*9150*/  IMAD.WIDE R38, R227, 0xc0, R38 ;  /* 0x000000c0e3267825 */ /* 0x000fc800078e0226 */
[----:B------:R-:W-:Y:S02]  /*9160*/  IMAD.IADD R44, R24, 0x1, -R25 ;  /* 0x00000001182c7824 */ /* 0x000fe400078e0a19 */
[----:B------:R-:W-:Y:S01]  /*9170*/  IMAD.MOV.U32 R42, RZ, RZ, -0x1 ;  /* 0xffffffffff2a7424 */ /* 0x000fe200078e00ff */
[----:B0-----:R-:W-:Y:S06]  /*9180*/  @P0 BRA `(.L_x_32) ;  /* 0x000000cc00bc0947 */ /* 0x001fec0003800000 */
[----:B------:R-:W0:Y:S01]  /*9190*/  LDC.64 R28, c[0x0][0x5c8] ;  /* 0x00017200ff1c7b82 */ /* 0x000e220000000a00 */
[----:B------:R-:W-:Y:S01]  /*91a0*/  ULDC.64 UR6, c[0x0][0x5c0] ;  /* 0x0001700000067ab9 */ /* 0x000fe20000000a00 */
[----:B------:R-:W-:Y:S01]  /*91b0*/  BSSY B0, `(.L_x_32) ;  /* 0x0000cec000007945 */ /* 0x000fe20003800000 */
[-C--:B0-----:R-:W-:Y:S01]  /*91c0*/  IMAD R24, R39, R28.reuse, RZ ;  /* 0x0000001c27187224 */ /* 0x081fe200078e02ff */
[----:B------:R-:W-:Y:S01]  /*91d0*/  SHF.L.U64.HI R34, R28, 0x3, R29 ;  /* 0x000000031c227819 */ /* 0x000fe2000001021d */
[----:B------:R-:W-:-:S04]  /*91e0*/  IMAD.WIDE.U32 R26, R38, R28, R26 ;  /* 0x0000001c261a7225 */ /* 0x000fc800078e001a */
[----:B------:R-:W-:Y:S01]  /*91f0*/  IMAD R25, R38, R29, R24 ;  /* 0x0000001d26197224 */ /* 0x000fe200078e0218 */
[----:B------:R-:W-:Y:S01]  /*9200*/  IADD3 R24, P3, R26, UR6, RZ ;  /* 0x000000061a187c10 */ /* 0x000fe2000ff7e0ff */
[C---:B------:R-:W-:Y:S01]  /*9210*/  IMAD.SHL.U32 R35, R28.reuse, 0x8, RZ ;  /* 0x000000081c237824 */ /* 0x040fe200078e00ff */
[----:B------:R-:W-:Y:S01]  /*9220*/  LEA R30, P2, R28, R26, 0x7 ;  /* 0x0000001a1c1e7211 */ /* 0x000fe200078438ff */
[----:B------:R-:W-:-:S03]  /*9230*/  IMAD.IADD R27, R27, 0x1, R25 ;  /* 0x000000011b1b7824 */ /* 0x000fc600078e0219 */
[----:B------:R-:W-:Y:S02]  /*9240*/  IADD3 R26, P1, P0, R26, UR6, R35 ;  /* 0x000000061a1a7c10 */ /* 0x000fe4000f83e023 */
[----:B------:R-:W-:Y:S02]  /*9250*/  IADD3.X R25, R27, UR7, RZ, P3, !PT ;  /* 0x000000071b197c10 */ /* 0x000fe40009ffe4ff */
[----:B------:R-:W-:Y:S02]  /*9260*/  FSETP.NEU.AND P3, PT, RZ, UR5, PT ;  /* 0x00000005ff007c0b */ /* 0x000fe4000bf6d000 */
[----:B------:R-:W-:Y:S02]  /*9270*/  LEA.HI.X R31, R28, R27, R29, 0x7, P2 ;  /* 0x0000001b1c1f7211 */ /* 0x000fe400010f3c1d */
[C---:B------:R-:W-:Y:S02]  /*9280*/  IADD3 R28, P2, R30.reuse, UR6, RZ ;  /* 0x000000061e1c7c10 */ /* 0x040fe4000ff5e0ff */
[----:B------:R-:W-:-:S02]  /*9290*/  IADD3 R30, P5, P6, R30, UR6, R35 ;  /* 0x000000061e1e7c10 */ /* 0x000fc4000febe023 */
[----:B------:R-:W-:Y:S02]  /*92a0*/  IADD3.X R29, R31, UR7, RZ, P2, !PT ;  /* 0x000000071f1d7c10 */ /* 0x000fe400097fe4ff */
[--C-:B------:R-:W-:Y:S02]  /*92b0*/  IADD3.X R27, R27, UR7, R34.reuse, P1, P0 ;  /* 0x000000071b1b7c10 */ /* 0x100fe40008fe0422 */
[----:B------:R-:W-:Y:S01]  /*92c0*/  IADD3.X R31, R31, UR7, R34, P5, P6 ;  /* 0x000000071f1f7c10 */ /* 0x000fe2000afec422 */
[----:B------:R-:W-:Y:S06]  /*92d0*/  @!P3 BRA `(.L_x_33) ;  /* 0x00000098005cb947 */ /* 0x000fec0003800000 */
[----:B------:R-:W-:Y:S01]  /*92e0*/  ULDC.64 UR10, c[0x0][0x5b8] ;  /* 0x00016e00000a7ab9 */ /* 0x000fe20000000a00 */
[----:B------:R-:W-:Y:S01]  /*92f0*/  ISETP.GE.AND P3, PT, R43, 0x1, PT ;  /* 0x000000012b00780c */ /* 0x000fe20003f66270 */
[----:B------:R-:W-:Y:S02]  /*9300*/  UIMAD UR6, UR9, UR10, URZ ;  /* 0x0000000a090672a4 */ /* 0x000fe4000f8e023f */
[----:B------:R-:W-:Y:S01]  /*9310*/  IMAD.U32 R35, RZ, RZ, UR10 ;  /* 0x0000000aff237e24 */ /* 0x000fe2000f8e00ff */
[----:B------:R-:W-:Y:S01]  /*9320*/  BSSY B1, `(.L_x_34) ;  /* 0x0000010000017945 */ /* 0x000fe20003800000 */
[----:B------:R-:W-:Y:S01]  /*9330*/  ISETP.LT.OR P1, PT, R44, 0x1, !P3 ;  /* 0x000000012c00780c */ /* 0x000fe20005f21670 */
[----:B------:R-:W-:Y:S02]  /*9340*/  UIMAD UR6, UR61, UR11, UR6 ;  /* 0x0000000b3d0672a4 */ /* 0x000fe4000f8e0206 */
[----:B------:R-:W-:Y:S01]  /*9350*/  IMAD.WIDE.U32 R32, R35, UR61, R32 ;  /* 0x0000003d23207c25 */ /* 0x000fe2000f8e0020 */
[----:B------:R-:W-:Y:S01]  /*9360*/  ULDC.64 UR8, c[0x0][0x5a8] ;  /* 0x00016a0000087ab9 */ /* 0x000fe20000000a00 */
[----:B------:R-:W-:-:S02]  /*9370*/  PRMT R34, RZ, 0x7610, R34 ;  /* 0x00007610ff227816 */ /* 0x000fc40000000022 */
[----:B------:R-:W-:Y:S02]  /*9380*/  IMAD.MOV.U32 R40, RZ, RZ, R32 ;  /* 0x000000ffff287224 */ /* 0x000fe400078e0020 */
[----:B------:R-:W-:Y:S01]  /*9390*/  VIADD R41, R33, UR6 ;  /* 0x0000000621297c36 */ /* 0x000fe20008000000 */
[----:B------:R-:W-:Y:S02]  /*93a0*/  ULDC.64 UR6, c[0x0][0x5b0] ;  /* 0x00016c0000067ab9 */ /* 0x000fe40000000a00 */
[----:B------:R-:W-:Y:S02]  /*93b0*/  IMAD R35, R39, UR6, RZ ;  /* 0x0000000627237c24 */ /* 0x000fe4000f8e02ff */
[----:B------:R-:W-:-:S04]  /*93c0*/  IMAD.WIDE.U32 R32, R38, UR6, R40 ;  /* 0x0000000626207c25 */ /* 0x000fc8000f8e0028 */
[----:B------:R-:W-:Y:S01]  /*93d0*/  IMAD R35, R38, UR7, R35 ;  /* 0x0000000726237c24 */ /* 0x000fe2000f8e0223 */
[----:B------:R-:W-:-:S04]  /*93e0*/  IADD3 R32, P0, R32, UR8, RZ ;  /* 0x0000000820207c10 */ /* 0x000fc8000ff1e0ff */
[----:B------:R-:W-:Y:S01]  /*93f0*/  IADD3.X R33, R33, UR9, R35, P0, !PT ;  /* 0x0000000921217c10 */ /* 0x000fe200087fe423 */
[----:B------:R-:W-:Y:S08]  /*9400*/  @P1 BRA `(.L_x_35) ;  /* 0x0000000000041947 */ /* 0x000ff00003800000 */
[----:B------:R0:W5:Y:S02]  /*9410*/  LDG.E.U8 R34, desc[UR52][R32.64] ;  /* 0x0000003420227981 */ /* 0x000164000c1e1100 */
.L_x_35:
[----:B------:R-:W-:Y:S05]  /*9420*/  BSYNC B1 ;  /* 0x0000000000017941 */ /* 0x000fea0003800000 */
.L_x_34:
[----:B-----5:R-:W-:Y:S01]  /*9430*/  LOP3.LUT R34, R34, 0xff, RZ, 0xc0, !PT ;  /* 0x000000ff22227812 */ /* 0x020fe200078ec0ff */
[----:B------:R-:W-:Y:S01]  /*9440*/  BSSY B1, `(.L_x_36) ;  /* 0x000000b000017945 */ /* 0x000fe20003800000 */
[----:B------:R-:W-:Y:S02]  /*9450*/  ISETP.LT.OR P0, PT, R44, 0x2, !P3 ;  /* 0x000000022c00780c */ /* 0x000fe40005f01670 */
[----:B------:R-:W-:-:S05]  /*9460*/  F2FP.F16.E4M3.UNPACK_B R34, R34 ;  /* 0x00000022ff22723e */ /* 0x000fca00020006ff */
[----:B------:R-:W-:-:S05]  /*9470*/  HADD2.F32 R34, -RZ, R34.H0_H0 ;  /* 0x20000022ff227230 */ /* 0x000fca0000004100 */
[----:B------:R-:W-:Y:S01]  /*9480*/  FMUL R35, R34, UR5 ;  /* 0x0000000522237c20 */ /* 0x000fe20008400000 */
[----:B------:R-:W-:-:S03]  /*9490*/  PRMT R34, RZ, 0x7610, R34 ;  /* 0x00007610ff227816 */ /* 0x000fc60000000022 */
[----:B------:R-:W-:-:S05]  /*94a0*/  FFMA R35, R226, UR4, R35 ;  /* 0x00000004e2237c23 */ /* 0x000fca0008000023 */
[----:B------:R-:W-:-:S05]  /*94b0*/  F2FP.SATFINITE.E4M3.F32.PACK_AB_MERGE_C R35, RZ, R35, RZ ;  /* 0x00000023ff23723e */ /* 0x000fca00048070ff */
[----:B------:R1:W-:Y:S01]  /*94c0*/  @!P1 STG.E.U8 desc[UR52][R24.64], R35 ;  /* 0x0000002318009986 */ /* 0x0003e2000c101134 */
[----:B------:R-:W-:Y:S05]  /*94d0*/  @P0 BRA `(.L_x_37) ;  /* 0x0000000000040947 */ /* 0x000fea0003800000 */
[----:B------:R2:W5:Y:S02]  /*94e0*/  LDG.E.U8 R34, desc[UR52][R32.64+0x1] ;  /* 0x0000013420227981 */ /* 0x000564000c1e1100 */
.L_x_37:
[----:B------:R-:W-:Y:S05]  /*94f0*/  BSYNC B1 ;  /* 0x0000000000017941 */ /* 0x000fea0003800000 */
.L_x_36:
[----:B-----5:R-:W-:Y:S01]  /*9500*/  LOP3.LUT R34, R34, 0xff, RZ, 0xc0, !PT ;  /* 0x000000ff22227812 */ /* 0x020fe200078ec0ff */
[----:B------:R-:W-:Y:S01]  /*9510*/  BSSY B1, `(.L_x_38) ;  /* 0x0000013000017945 */ /* 0x000fe20003800000 */
[----:B------:R-:W-:Y:S02]  /*9520*/  IADD3 R37, P1, R38, 0x8, RZ ;  /* 0x0000000826257810 */ /* 0x000fe40007f3e0ff */
[----:B------:R-:W-:Y:S02]  /*9530*/  F2FP.F16.E4M3.UNPACK_B R34, R34 ;  /* 0x00000022ff22723e */ /* 0x000fe400020006ff */
[----:B------:R-:W-:Y:S01]  /*9540*/  ISETP.GE.AND P2, PT, R43, 0x9, PT ;  /* 0x000000092b00780c */ /* 0x000fe20003f46270 */
[----:B-1----:R-:W-:Y:S02]  /*9550*/  IMAD.X R35, RZ, RZ, R39, P1 ;  /* 0x000000ffff237224 */ /* 0x002fe400008e0627 */
[----:B------:R-:W-:Y:S01]  /*9560*/  HADD2.F32 R34, -RZ, R34.H0_H0 ;  /* 0x20000022ff227230 */ /* 0x000fe20000004100 */
[----:B------:R-:W-:Y:S01]  /*9570*/  ISETP.LT.OR P5, PT, R44, 0x1, !P2 ;  /* 0x000000012c00780c */ /* 0x000fe200057a1670 */
[----:B------:R-:W-:-:S03]  /*9580*/  IMAD R46, R35, UR6, RZ ;  /* 0x00000006232e7c24 */ /* 0x000fc6000f8e02ff */
[----:B------:R-:W-:Y:S01]  /*9590*/  FMUL R36, R34, UR5 ;  /* 0x0000000522247c20 */ /* 0x000fe20008400000 */
[----:B------:R-:W-:-:S04]  /*95a0*/  IMAD.WIDE.U32 R34, R37, UR6, R40 ;  /* 0x0000000625227c25 */ /* 0x000fc8000f8e0028 */
[----:B------:R-:W-:Y:S01]  /*95b0*/  FFMA R36, R225, UR4, R36 ;  /* 0x00000004e1247c23 */ /* 0x000fe20008000024 */
[----:B------:R-:W-:Y:S01]  /*95c0*/  IMAD R37, R37, UR7, R46 ;  /* 0x0000000725257c24 */ /* 0x000fe2000f8e022e */
[----:B------:R-:W-:-:S03]  /*95d0*/  IADD3 R34, P1, R34, UR8, RZ ;  /* 0x0000000822227c10 */ /* 0x000fc6000ff3e0ff */
[----:B------:R-:W-:Y:S02]  /*95e0*/  F2FP.SATFINITE.E4M3.F32.PACK_AB_MERGE_C R45, RZ, R36, RZ ;  /* 0x00000024ff2d723e */ /* 0x000fe400048070ff */
[----:B------:R-:W-:Y:S02]  /*95f0*/  IADD3.X R35, R35, UR9, R37, P1, !PT ;  /* 0x0000000923237c10 */ /* 0x000fe40008ffe425 */
[----:B------:R-:W-:Y:S01]  /*9600*/  PRMT R36, RZ, 0x7610, R36 ;  /* 0x00007610ff247816 */ /* 0x000fe20000000024 */
[----:B------:R1:W-:Y:S01]  /*9610*/  @!P0 STG.E.U8 desc[UR52][R24.64+0x1], R45 ;  /* 0x0000012d18008986 */ /* 0x0003e2000c101134 */
[----:B------:R-:W-:Y:S05]  /*9620*/  @P5 BRA `(.L_x_39) ;  /* 0x0000000000045947 */ /* 0x000fea0003800000 */
[----:B------:R3:W5:Y:S02]  /*9630*/  LDG.E.U8 R36, desc[UR52][R34.64] ;  /* 0x0000003422247981 */ /* 0x000764000c1e1100 */
.L_x_39:
[----:B------:R-:W-:Y:S05]  /*9640*/  BSYNC B1 ;  /* 0x0000000000017941 */ /* 0x000fea0003800000 */
.L_x_38:
        /* <DEDUP_REMOVED lines=12> */
.L_x_41:
[----:B------:R-:W-:Y:S05]  /*9710*/  BSYNC B1 ;  /* 0x0000000000017941 */ /* 0x000fea0003800000 */
.L_x_40:
[----:B-----5:R-:W-:Y:S01]  /*9720*/  LOP3.LUT R36, R36, 0xff, RZ, 0xc0, !PT ;  /* 0x000000ff24247812 */ /* 0x020fe200078ec0ff */
[----:B------:R-:W-:Y:S01]  /*9730*/  BSSY B1, `(.L_x_42) ;  /* 0x000000b000017945 */ /* 0x000fe20003800000 */
[----:B------:R-:W-:Y:S02]  /*9740*/  ISETP.LT.OR P1, PT, R44, 0x9, !P3 ;  /* 0x000000092c00780c */ /* 0x000fe40005f21670 */
[----:B------:R-:W-:-:S05]  /*9750*/  F2FP.F16.E4M3.UNPACK_B R36, R36 ;  /* 0x00000024ff24723e */ /* 0x000fca00020006ff */
[----:B------:R-:W-:-:S05]  /*9760*/  HADD2.F32 R36, -RZ, R36.H0_H0 ;  /* 0x20000024ff247230 */ /* 0x000fca0000004100 */
[----:B------:R-:W-:-:S04]  /*9770*/  FMUL R36, R36, UR5 ;  /* 0x0000000524247c20 */ /* 0x000fc80008400000 */
[----:B------:R-:W-:-:S05]  /*9780*/  FFMA R36, R223, UR4, R36 ;  /* 0x00000004df247c23 */ /* 0x000fca0008000024 */
[----:B----4-:R-:W-:Y:S02]  /*9790*/  F2FP.SATFINITE.E4M3.F32.PACK_AB_MERGE_C R37, RZ, R36, RZ ;  /* 0x00000024ff25723e */ /* 0x010fe400048070ff */
[----:B------:R-:W-:-:S03]  /*97a0*/  PRMT R36, RZ, 0x7610, R36 ;  /* 0x00007610ff247816 */ /* 0x000fc60000000024 */
[----:B------:R4:W-:Y:S01]  /*97b0*/  @!P0 STG.E.U8 desc[UR52][R26.64+0x1], R37 ;  /* 0x000001251a008986 */ /* 0x0009e2000c101134 */
[----:B------:R-:W-:Y:S05]  /*97c0*/  @P1 BRA `(.L_x_43) ;  /* 0x0000000000041947 */ /* 0x000fea0003800000 */
[----:B------:R0:W5:Y:S02]  /*97d0*/  LDG.E.U8 R36, desc[UR52][R32.64+0x8] ;  /* 0x0000083420247981 */ /* 0x000164000c1e1100 */
.L_x_43:
[----:B------:R-:W-:Y:S05]  /*97e0*/  BSYNC B1 ;  /* 0x0000000000017941 */ /* 0x000fea0003800000 */
.L_x_42:
[----:B-----5:R-:W-:Y:S01]  /*97f0*/  LOP3.LUT R36, R36, 0xff, RZ, 0xc0, !PT ;  /* 0x000000ff24247812 */ /* 0x020fe200078ec0ff */
[----:B------:R-:W-:Y:S01]  /*9800*/  BSSY B1, `(.L_x_44) ;  /* 0x000000b000017945 */ /* 0x000fe20003800000 */
[----:B------:R-:W-:Y:S02]  /*9810*/  ISETP.LT.OR P0, PT, R44, 0xa, !P3 ;  /* 0x0000000a2c00780c */ /* 0x000fe40005f01670 */
[----:B------:R-:W-:-:S05]  /*9820*/  F2FP.F16.E4M3.UNPACK_B R36, R36 ;  /* 0x00000024ff24723e */ /* 0x000fca00020006ff */
[----:B------:R-:W-:-:S05]  /*9830*/  HADD2.F32 R36, -RZ, R36.H0_H0 ;  /* 0x20000024ff247230 */ /* 0x000fca0000004100 */
[----:B----4-:R-:W-:Y:S01]  /*9840*/  FMUL R37, R36, UR5 ;  /* 0x0000000524257c20 */ /* 0x010fe20008400000 */
[----:B------:R-:W-:-:S03]  /*9850*/  PRMT R36, RZ, 0x7610, R36 ;  /* 0x00007610ff247816 */ /* 0x000fc60000000024 */
[----:B------:R-:W-:-:S05]  /*9860*/  FFMA R37, R222, UR4, R37 ;  /* 0x00000004de257c23 */ /* 0x000fca0008000025 */
[----:B------:R-:W-:-:S05]  /*9870*/  F2FP.SATFINITE.E4M3.F32.PACK_AB_MERGE_C R37, RZ, R37, RZ ;  /* 0x00000025ff25723e */ /* 0x000fca00048070ff */
[----:B------:R4:W-:Y:S01]  /*9880*/  @!P1 STG.E.U8 desc[UR52][R24.64+0x8], R37 ;  /* 0x0000082518009986 */ /* 0x0009e2000c101134 */
[----:B------:R-:W-:Y:S05]  /*9890*/  @P0 BRA `(.L_x_45) ;  /* 0x0000000000040947 */ /* 0x000fea0003800000 */
[----:B------:R0:W5:Y:S02]  /*98a0*/  LDG.E.U8 R36, desc[UR52][R32.64+0x9] ;  /* 0x0000093420247981 */ /* 0x000164000c1e1100 */
.L_x_45:
[----:B------:R-:W-:Y:S05]  /*98b0*/  BSYNC B1 ;  /* 0x0000000000017941 */ /* 0x000fea0003800000 */
.L_x_44:
        /* <DEDUP_REMOVED lines=12> */
.L_x_47:
[----:B------:R-:W-:Y:S05]  /*9980*/  BSYNC B1 ;  /* 0x0000000000017941 */ /* 0x000fea0003800000 */
.L_x_46:
        /* <DEDUP_REMOVED lines=12> */
.L_x_49:
[----:B------:R-:W-:Y:S05]  /*9a50*/  BSYNC B1 ;  /* 0x0000000000017941 */ /* 0x000fea0003800000 */
.L_x_48:
[----:B-----5:R-:W-:Y:S01]  /*9a60*/  LOP3.LUT R36, R36, 0xff, RZ, 0xc0, !PT ;  /* 0x000000ff24247812 */ /* 0x020fe200078ec0ff */
[----:B------:R-:W-:Y:S01]  /*9a70*/  BSSY B1, `(.L_x_50) ;  /* 0x0000013000017945 */ /* 0x000fe20003800000 */
[----:B-1----:R-:W-:Y:S02]  /*9a80*/  IADD3 R45, P0, R38, 0x80, RZ ;  /* 0x00000080262d7810 */ /* 0x002fe40007f1e0ff */
[----:B------:R-:W-:Y:S02]  /*9a90*/  F2FP.F16.E4M3.UNPACK_B R36, R36 ;  /* 0x00000024ff24723e */ /* 0x000fe400020006ff */
[----:B------:R-:W-:Y:S01]  /*9aa0*/  ISETP.GE.AND P1, PT, R43, 0x81, PT ;  /* 0x000000812b00780c */ /* 0x000fe20003f26270 */
[----:B----4-:R-:W-:Y:S02]  /*9ab0*/  IMAD.X R37, RZ, RZ, R39, P0 ;  /* 0x000000ffff257224 */ /* 0x010fe400000e0627 */
        /* <DEDUP_REMOVED lines=9> */
[--C-:B------:R-:W-:Y:S02]  /*9b50*/  IADD3.X R37, R37, UR9, R45.reuse, P6, !PT ;  /* 0x0000000925257c10 */ /* 0x100fe4000b7fe42d */
[----:B------:R-:W-:Y:S01]  /*9b60*/  PRMT R45, RZ, 0x7610, R45 ;  /* 0x00007610ff2d7816 */ /* 0x000fe2000000002d */
[----:B------:R1:W-:Y:S01]  /*9b70*/  @!P5 STG.E.U8 desc[UR52][R26.64+0x9], R47 ;  /* 0x0000092f1a00d986 */ /* 0x0003e2000c101134 */
[----:B------:R-:W-:Y:S05]  /*9b80*/  @P0 BRA `(.L_x_51) ;  /* 0x0000000000040947 */ /* 0x000fea0003800000 */
[----:B------:R4:W5:Y:S02]  /*9b90*/  LDG.E.U8 R45, desc[UR52][R36.64] ;  /* 0x00000034242d7981 */ /* 0x000964000c1e1100 */
.L_x_51:
[----:B------:R-:W-:Y:S05]  /*9ba0*/  BSYNC B1 ;  /* 0x0000000000017941 */ /* 0x000fea0003800000 */
.L_x_50:
[----:B-----5:R-:W-:Y:S01]  /*9bb0*/  LOP3.LUT R45, R45, 0xff, RZ, 0xc0, !PT ;  /* 0x000000ff2d2d7812 */ /* 0x020fe200078ec0ff */
[----:B------:R-:W-:Y:S01]  /*9bc0*/  BSSY B1, `(.L_x_52) ;  /* 0x000000b000017945 */ /* 0x000fe20003800000 */
[----:B------:R-:W-:Y:S02]  /*9bd0*/  ISETP.LT.OR P5, PT, R44, 0x2, !P1 ;  /* 0x000000022c00780c */ /* 0x000fe40004fa1670 */
[----:B------:R-:W-:-:S05]  /*9be0*/  F2FP.F16.E4M3.UNPACK_B R45, R45 ;  /* 0x0000002dff2d723e */ /* 0x000fca00020006ff */
[----:B------:R-:W-:-:S05]  /*9bf0*/  HADD2.F32 R45, -RZ, R45.H0_H0 ;  /* 0x2000002dff2d7230 */ /* 0x000fca0000004100 */
[----:B------:R-:W-:-:S04]  /*9c00*/  FMUL R45, R45, UR5 ;  /* 0x000000052d2d7c20 */ /* 0x000fc80008400000 */
[----:B------:R-:W-:-:S05]  /*9c10*/  FFMA R45, R218, UR4, R45 ;  /* 0x00000004da2d7c23 */ /* 0x000fca000800002d */
[----:B-1----:R-:W-:Y:S02]  /*9c20*/  F2FP.SATFINITE.E4M3.F32.PACK_AB_MERGE_C R47, RZ, R45, RZ ;  /* 0x0000002dff2f723e */ /* 0x002fe400048070ff */
[----:B------:R-:W-:-:S03]  /*9c30*/  PRMT R45, RZ, 0x7610, R45 ;  /* 0x00007610ff2d7816 */ /* 0x000fc6000000002d */
[----:B------:R1:W-:Y:S01]  /*9c40*/  @!P0 STG.E.U8 desc[UR52][R28.64], R47 ;  /* 0x0000002f1c008986 */ /* 0x0003e2000c101134 */
[----:B------:R-:W-:Y:S05]  /*9c50*/  @P5 BRA `(.L_x_53) ;  /* 0x0000000000045947 */ /* 0x000fea0003800000 */
[----:B------:R0:W5:Y:S02]  /*9c60*/  LDG.E.U8 R45, desc[UR52][R36.64+0x1] ;  /* 0x00000134242d7981 */ /* 0x000164000c1e1100 */
.L_x_53:
[----:B------:R-:W-:Y:S05]  /*9c70*/  BSYNC B1 ;  /* 0x0000000000017941 */ /* 0x000fea0003800000 */
.L_x_52:
[----:B-----5:R-:W-:Y:S01]  /*9c80*/  LOP3.LUT R45, R45, 0xff, RZ, 0xc0, !PT ;  /* 0x000000ff2d2d7812 */ /* 0x020fe200078ec0ff */
[----:B------:R-:W-:Y:S01]  /*9c90*/  BSSY B1, `(.L_x_54) ;  /* 0x0000013000017945 */ /* 0x000fe20003800000 */
[----:B-1----:R-:W-:Y:S02]  /*9ca0*/  IADD3 R47, P0, R38, 0x88, RZ ;  /* 0x00000088262f7810 */ /* 0x002fe40007f1e0ff */
[----:B------:R-:W-:-:S03]  /*9cb0*/  F2FP.F16.E4M3.UNPACK_B R45, R45 ;  /* 0x0000002dff2d723e */ /* 0x000fc600020006ff */
[----:B------:R-:W-:Y:S01]  /*9cc0*/  IMAD.X R39, RZ, RZ, R39, P0 ;  /* 0x000000ffff277224 */ /* 0x000fe200000e0627 */
[----:B------:R-:W-:Y:S01]  /*9cd0*/  ISETP.GE.AND P0, PT, R43, 0x89, PT ;  /* 0x000000892b00780c */ /* 0x000fe20003f06270 */
[----:B------:R-:W-:Y:S02]  /*9ce0*/  HADD2.F32 R45, -RZ, R45.H0_H0 ;  /* 0x2000002dff2d7230 */ /* 0x000fe40000004100 */
[----:B------:R-:W-:Y:S02]  /*9cf0*/  IMAD R46, R39, UR6, RZ ;  /* 0x00000006272e7c24 */ /* 0x000fe4000f8e02ff */
[----:B------:R-:W-:-:S04]  /*9d00*/  IMAD.WIDE.U32 R40, R47, UR6, R40 ;  /* 0x000000062f287c25 */ /* 0x000fc8000f8e0028 */
[----:B------:R-:W-:Y:S01]  /*9d10*/  FMUL R38, R45, UR5 ;  /* 0x000000052d267c20 */ /* 0x000fe20008400000 */
[----:B------:R-:W-:-:S03]  /*9d20*/  IMAD R47, R47, UR7, R46 ;  /* 0x000000072f2f7c24 */ /* 0x000fc6000f8e022e */
[----:B------:R-:W-:-:S05]  /*9d30*/  FFMA R38, R217, UR4, R38 ;  /* 0x00000004d9267c23 */ /* 0x000fca0008000026 */
[----:B------:R-:W-:Y:S02]  /*9d40*/  F2FP.SATFINITE.E4M3.F32.PACK_AB_MERGE_C R45, RZ, R38, RZ ;  /* 0x00000026ff2d723e */ /* 0x000fe400048070ff */
[----:B------:R-:W-:Y:S02]  /*9d50*/  IADD3 R38, P6, R40, UR8, RZ ;  /* 0x0000000828267c10 */ /* 0x000fe4000ffde0ff */
[----:B------:R-:W-:Y:S01]  /*9d60*/  PRMT R40, RZ, 0x7610, R40 ;  /* 0x00007610ff287816 */ /* 0x000fe20000000028 */
[----:B------:R1:W-:Y:S01]  /*9d70*/  @!P5 STG.E.U8 desc[UR52][R28.64+0x1], R45 ;  /* 0x0000012d1c00d986 */ /* 0x0003e2000c101134 */
[----:B------:R-:W-:Y:S02]  /*9d80*/  ISETP.LT.OR P5, PT, R44, 0x1, !P0 ;  /* 0x000000012c00780c */ /* 0x000fe400047a1670 */
[----:B------:R-:W-:-:S11]  /*9d90*/  IADD3.X R39, R41, UR9, R47, P6, !PT ;  /* 0x0000000929277c10 */ /* 0x000fd6000b7fe42f */
[----:B-1----:R-:W-:Y:S05]  /*9da0*/  @P5 BRA `(.L_x_55) ;  /* 0x0000000000045947 */ /* 0x002fea0003800000 */
[----:B------:R1:W5:Y:S02]  /*9db0*/  LDG.E.U8 R40, desc[UR52][R38.64] ;  /* 0x0000003426287981 */ /* 0x000364000c1e1100 */
.L_x_55:
[----:B------:R-:W-:Y:S05]  /*9dc0*/  BSYNC B1 ;  /* 0x0000000000017941 */ /* 0x000fea0003800000 */
.L_x_54:
        /* <DEDUP_REMOVED lines=12> */
.L_x_57:
[----:B------:R-:W-:Y:S05]  /*9e90*/  BSYNC B1 ;  /* 0x0000000000017941 */ /* 0x000fea0003800000 */
.L_x_56:
[----:B-----5:R-:W-:Y:S01]  /*9ea0*/  LOP3.LUT R40, R40, 0xff, RZ, 0xc0, !PT ;  /* 0x000000ff28287812 */ /* 0x020fe200078ec0ff */
[----:B------:R-:W-:Y:S01]  /*9eb0*/  BSSY B1, `(.L_x_58) ;  /* 0x000000b000017945 */ /* 0x000fe20003800000 */
[----:B------:R-:W-:Y:S02]  /*9ec0*/  ISETP.LT.OR P5, PT, R44, 0x9, !P1 ;  /* 0x000000092c00780c */ /* 0x000fe40004fa1670 */
[----:B------:R-:W-:-:S05]  /*9ed0*/  F2FP.F16.E4M3.UNPACK_B R40, R40 ;  /* 0x00000028ff28723e */ /* 0x000fca00020006ff */
[----:B------:R-:W-:-:S05]  /*9ee0*/  HADD2.F32 R40, -RZ, R40.H0_H0 ;  /* 0x20000028ff287230 */ /* 0x000fca0000004100 */
[----:B------:R-:W-:-:S04]  /*9ef0*/  FMUL R40, R40, UR5 ;  /* 0x0000000528287c20 */ /* 0x000fc80008400000 */
[----:B------:R-:W-:-:S05]  /*9f00*/  FFMA R40, R215, UR4, R40 ;  /* 0x00000004d7287c23 */ /* 0x000fca0008000028 */
[----:B0-----:R-:W-:Y:S02]  /*9f10*/  F2FP.SATFINITE.E4M3.F32.PACK_AB_MERGE_C R41, RZ, R40, RZ ;  /* 0x00000028ff29723e */ /* 0x001fe400048070ff */
[----:B------:R-:W-:-:S03]  /*9f20*/  PRMT R40, RZ, 0x7610, R40 ;  /* 0x00007610ff287816 */ /* 0x000fc60000000028 */
[----:B------:R0:W-:Y:S01]  /*9f30*/  @!P6 STG.E.U8 desc[UR52][R30.64+0x1], R41 ;  /* 0x000001291e00e986 */ /* 0x0001e2000c101134 */
[----:B------:R-:W-:Y:S05]  /*9f40*/  @P5 BRA `(.L_x_59) ;  /* 0x0000000000045947 */ /* 0x000fea0003800000 */
[----:B------:R0:W5:Y:S02]  /*9f50*/  LDG.E.U8 R40, desc[UR52][R36.64+0x8] ;  /* 0x0000083424287981 */ /* 0x000164000c1e1100 */
.L_x_59:
[----:B------:R-:W-:Y:S05]  /*9f60*/  BSYNC B1 ;  /* 0x0000000000017941 */ /* 0x000fea0003800000 */
.L_x_58:
[----:B-----5:R-:W-:Y:S01]  /*9f70*/  LOP3.LUT R40, R40, 0xff, RZ, 0xc0, !PT ;  /* 0x000000ff28287812 */ /* 0x020fe200078ec0ff */
[----:B------:R-:W-:Y:S01]  /*9f80*/  BSSY B1, `(.L_x_60) ;  /* 0x000000b000017945 */ /* 0x000fe20003800000 */
[----:B------:R-:W-:Y:S02]  /*9f90*/  ISETP.LT.OR P6, PT, R44, 0xa, !P1 ;  /* 0x0000000a2c00780c */ /* 0x000fe40004fc1670 */
[----:B------:R-:W-:-:S05]  /*9fa0*/  F2FP.F16.E4M3.UNPACK_B R40, R40 ;  /* 0x00000028ff28723e */ /* 0x000fca00020006ff */
[----:B------:R-:W-:-:S05]  /*9fb0*/  HADD2.F32 R40, -RZ, R40.H0_H0 ;  /* 0x20000028ff287230 */ /* 0x000fca0000004100 */
[----:B0-----:R-:W-:Y:S01]  /*9fc0*/  FMUL R41, R40, UR5 ;  /* 0x0000000528297c20 */ /* 0x001fe20008400000 */
[----:B------:R-:W-:-:S03]  /*9fd0*/  PRMT R40, RZ, 0x7610, R40 ;  /* 0x00007610ff287816 */ /* 0x000fc60000000028 */
[----:B------:R-:W-:-:S05]  /*9fe0*/  FFMA R41, R214, UR4, R41 ;  /* 0x00000004d6297c23 */ /* 0x000fca0008000029 */
[----:B------:R-:W-:-:S05]  /*9ff0*/  F2FP.SATFINITE.E4M3.F32.PACK_AB_MERGE_C R41, RZ, R41, RZ ;  /* 0x00000029ff29723e */ /* 0x000fca00048070ff */
[----:B------:R0:W-:Y:S01]  /*a000*/  @!P5 STG.E.U8 desc[UR52][R28.64+0x8], R41 ;  /* 0x000008291c00d986 */ /* 0x0001e2000c101134 */
[----:B------:R-:W-:Y:S05]  /*a010*/  @P6 BRA `(.L_x_61) ;  /* 0x0000000000046947 */ /* 0x000fea0003800000 */
[----:B------:R0:W5:Y:S02]  /*a020*/  LDG.E.U8 R40, desc[UR52][R36.64+0x9] ;  /* 0x0000093424287981 */ /* 0x000164000c1e1100 */
.L_x_61:
[----:B------:R-:W-:Y:S05]  /*a030*/  BSYNC B1 ;  /* 0x0000000000017941 */ /* 0x000fea0003800000 */
.L_x_60:
        /* <DEDUP_REMOVED lines=12> */
.L_x_63:
[----:B------:R-:W-:Y:S05]  /*a100*/  BSYNC B1 ;  /* 0x0000000000017941 */ /* 0x000fea0003800000 */
.L_x_62:
        /* <DEDUP_REMOVED lines=12> */
.L_x_65:
[----:B------:R-:W-:Y:S05]  /*a1d0*/  BSYNC B1 ;  /* 0x0000000000017941 */ /* 0x000fea0003800000 */
.L_x_64:
        /* <DEDUP_REMOVED lines=12> */
.L_x_67:
[----:B------:R-:W-:Y:S05]  /*a2a0*/  BSYNC B1 ;  /* 0x0000000000017941 */ /* 0x000fea0003800000 */
.L_x_66:
        /* <DEDUP_REMOVED lines=12> */
.L_x_69:
[----:B------:R-:W-:Y:S05]  /*a370*/  BSYNC B1 ;  /* 0x0000000000017941 */ /* 0x000fea0003800000 */
.L_x_68:
        /* <DEDUP_REMOVED lines=12> */
.L_x_71:
[----:B------:R-:W-:Y:S05]  /*a440*/  BSYNC B1 ;  /* 0x0000000000017941 */ /* 0x000fea0003800000 */
.L_x_70:
        /* <DEDUP_REMOVED lines=12> */
.L_x_73:
[----:B------:R-:W-:Y:S05]  /*a510*/  BSYNC B1 ;  /* 0x0000000000017941 */ /* 0x000fea0003800000 */
.L_x_72:
        /* <DEDUP_REMOVED lines=12> */
.L_x_75:
[----:B------:R-:W-:Y:S05]  /*a5e0*/  BSYNC B1 ;  /* 0x0000000000017941 */ /* 0x000fea0003800000 */
.L_x_74:
        /* <DEDUP_REMOVED lines=12> */
.L_x_77:
[----:B------:R-:W-:Y:S05]  /*a6b0*/  BSYNC B1 ;  /* 0x0000000000017941 */ /* 0x000fea0003800000 */
.L_x_76:
        /* <DEDUP_REMOVED lines=12> */
.L_x_79:
[----:B------:R-:W-:Y:S05]  /*a780*/  BSYNC B1 ;  /* 0x0000000000017941 */ /* 0x000fea0003800000 */
.L_x_78:
        /* <DEDUP_REMOVED lines=12> */
.L_x_81:
[----:B------:R-:W-:Y:S05]  /*a850*/  BSYNC B1 ;  /* 0x0000000000017941 */ /* 0x000fea0003800000 */
.L_x_80:
        /* <DEDUP_REMOVED lines=12> */
.L_x_83:
[----:B------:R-:W-:Y:S05]  /*a920*/  BSYNC B1 ;  /* 0x0000000000017941 */ /* 0x000fea0003800000 */
.L_x_82:
        /* <DEDUP_REMOVED lines=12> */
.L_x_85:
[----:B------:R-:W-:Y:S05]  /*a9f0*/  BSYNC B1 ;  /* 0x0000000000017941 */ /* 0x000fea0003800000 */
.L_x_84:
        /* <DEDUP_REMOVED lines=12> */
.L_x_87:
[----:B------:R-:W-:Y:S05]  /*aac0*/  BSYNC B1 ;  /* 0x0000000000017941 */ /* 0x000fea0003800000 */
.L_x_86:
        /* <DEDUP_REMOVED lines=12> */
.L_x_89:
[----:B------:R-:W-:Y:S05]  /*ab90*/  BSYNC B1 ;  /* 0x0000000000017941 */ /* 0x000fea0003800000 */
.L_x_88:
[----:B-----5:R-:W-:Y:S01]  /*aba0*/  LOP3.LUT R40, R40, 0xff, RZ, 0xc0, !PT ;  /* 0x000000ff28287812 */ /* 0x020fe200078ec0ff */
[----:B------:R-:W-:Y:S01]  /*abb0*/  BSSY B1, `(.L_x_90) ;  /* 0x000000b000017945 */ /* 0x000fe20003800000 */
[----:B------:R-:W-:Y:S02]  /*abc0*/  ISETP.LT.OR P5, PT, R44, 0x19, !P1 ;  /* 0x000000192c00780c */ /* 0x000fe40004fa1670 */
[----:B------:R-:W-:-:S05]  /*abd0*/  F2FP.F16.E4M3.UNPACK_B R40, R40 ;  /* 0x00000028ff28723e */ /* 0x000fca00020006ff */
[----:B------:R-:W-:-:S05]  /*abe0*/  HADD2.F32 R40, -RZ, R40.H0_H0 ;  /* 0x20000028ff287230 */ /* 0x000fca0000004100 */
[----:B------:R-:W-:-:S04]  /*abf0*/  FMUL R40, R40, UR5 ;  /* 0x0000000528287c20 */ /* 0x000fc80008400000 */
[----:B------:R-:W-:Y:S01]  /*ac00*/  FFMA R40, R23, UR4, R40 ;  /* 0x0000000417287c23 */ /* 0x000fe20008000028 */
[----:B------:R-:W-:-:S04]  /*ac10*/  PRMT R23, RZ, 0x7610, R23 ;  /* 0x00007610ff177816 */ /* 0x000fc80000000017 */
[----:B0-----:R-:W-:-:S05]  /*ac20*/  F2FP.SATFINITE.E4M3.F32.PACK_AB_MERGE_C R41, RZ, R40, RZ ;  /* 0x00000028ff29723e */ /* 0x001fca00048070ff */
[----:B------:R0:W-:Y:S01]  /*ac30*/  @!P6 STG.E.U8 desc[UR52][R30.64+0x11], R41 ;  /* 0x000011291e00e986 */ /* 0x0001e2000c101134 */
[----:B------:R-:W-:Y:S05]  /*ac40*/  @P5 BRA `(.L_x_91) ;  /* 0x0000000000045947 */ /* 0x000fea0003800000 */
[----:B------:R0:W5:Y:S02]  /*ac50*/  LDG.E.U8 R23, desc[UR52][R36.64+0x18] ;  /* 0x0000183424177981 */ /* 0x000164000c1e1100 */
.L_x_91:
[----:B------:R-:W-:Y:S05]  /*ac60*/  BSYNC B1 ;  /* 0x0000000000017941 */ /* 0x000fea0003800000 */
.L_x_90:
        /* <DEDUP_REMOVED lines=8> */
[----:B------:R-:W-:-:S05]  /*acf0*/  F2FP.SATFINITE.E4M3.F32.PACK_AB_MERGE_C R23, RZ, R23, RZ ;  /* 0x00000017ff17723e */ /* 0x000fca00048070ff */
[----:B------:R0:W-:Y:S01]  /*ad00*/  @!P5 STG.E.U8 desc[UR52][R28.64+0x18], R23 ;  /* 0x000018171c00d986 */ /* 0x0001e2000c101134 */
[----:B------:R-:W-:Y:S05]  /*ad10*/  @P6 BRA `(.L_x_93) ;  /* 0x0000000000046947 */ /* 0x000fea0003800000 */
[----:B------:R0:W5:Y:S02]  /*ad20*/  LDG.E.U8 R22, desc[UR52][R36.64+0x19] ;  /* 0x0000193424167981 */ /* 0x000164000c1e1100 */
.L_x_93:
[----:B------:R-:W-:Y:S05]  /*ad30*/  BSYNC B1 ;  /* 0x0000000000017941 */ /* 0x000fea0003800000 */
.L_x_92:
        /* <DEDUP_REMOVED lines=12> */
.L_x_95:
[----:B------:R-:W-:Y:S05]  /*ae00*/  BSYNC B1 ;  /* 0x0000000000017941 */ /* 0x000fea0003800000 */
.L_x_94:
        /* <DEDUP_REMOVED lines=12> */
.L_x_97:
[----:B------:R-:W-:Y:S05]  /*aed0*/  BSYNC B1 ;  /* 0x0000000000017941 */ /* 0x000fea0003800000 */
.L_x_96:
        /* <DEDUP_REMOVED lines=12> */
.L_x_99:
[----:B------:R-:W-:Y:S05]  /*afa0*/  BSYNC B1 ;  /* 0x0000000000017941 */ /* 0x000fea0003800000 */
.L_x_98:
        /* <DEDUP_REMOVED lines=12> */
.L_x_101:
[----:B------:R-:W-:Y:S05]  /*b070*/  BSYNC B1 ;  /* 0x0000000000017941 */ /* 0x000fea0003800000 */
.L_x_100:
        /* <DEDUP_REMOVED lines=12> */
.L_x_103:
[----:B------:R-:W-:Y:S05]  /*b140*/  BSYNC B1 ;  /* 0x0000000000017941 */ /* 0x000fea0003800000 */
.L_x_102:
        /* <DEDUP_REMOVED lines=12> */
.L_x_105:
[----:B------:R-:W-:Y:S05]  /*b210*/  BSYNC B1 ;  /* 0x0000000000017941 */ /* 0x000fea0003800000 */
.L_x_104:
        /* <DEDUP_REMOVED lines=12> */
.L_x_107:
[----:B------:R-:W-:Y:S05]  /*b2e0*/  BSYNC B1 ;  /* 0x0000000000017941 */ /* 0x000fea0003800000 */
.L_x_106:
        /* <DEDUP_REMOVED lines=12> */
.L_x_109:
[----:B------:R-:W-:Y:S05]  /*b3b0*/  BSYNC B1 ;  /* 0x0000000000017941 */ /* 0x000fea0003800000 */
.L_x_108:
        /* <DEDUP_REMOVED lines=12> */
.L_x_111:
[----:B------:R-:W-:Y:S05]  /*b480*/  BSYNC B1 ;  /* 0x0000000000017941 */ /* 0x000fea0003800000 */
.L_x_110:
        /* <DEDUP_REMOVED lines=12> */
.L_x_113:
[----:B------:R-:W-:Y:S05]  /*b550*/  BSYNC B1 ;  /* 0x0000000000017941 */ /* 0x000fea0003800000 */
.L_x_112:
        /* <DEDUP_REMOVED lines=12> */
.L_x_115:
[----:B------:R-:W-:Y:S05]  /*b620*/  BSYNC B1 ;  /* 0x0000000000017941 */ /* 0x000fea0003800000 */
.L_x_114:
        /* <DEDUP_REMOVED lines=12> */
.L_x_117:
[----:B------:R-:W-:Y:S05]  /*b6f0*/  BSYNC B1 ;  /* 0x0000000000017941 */ /* 0x000fea0003800000 */
.L_x_116:
        /* <DEDUP_REMOVED lines=12> */
.L_x_119:
[----:B------:R-:W-:Y:S05]  /*b7c0*/  BSYNC B1 ;  /* 0x0000000000017941 */ /* 0x000fea0003800000 */
.L_x_118:
        /* <DEDUP_REMOVED lines=12> */
.L_x_121:
[----:B------:R-:W-:Y:S05]  /*b890*/  BSYNC B1 ;  /* 0x0000000000017941 */ /* 0x000fea0003800000 */
.L_x_120:
        /* <DEDUP_REMOVED lines=12> */
.L_x_123:
[----:B------:R-:W-:Y:S05]  /*b960*/  BSYNC B1 ;  /* 0x0000000000017941 */ /* 0x000fea0003800000 */
.L_x_122:
        /* <DEDUP_REMOVED lines=12> */
.L_x_125:
[----:B------:R-:W-:Y:S05]  /*ba30*/  BSYNC B1 ;  /* 0x0000000000017941 */ /* 0x000fea0003800000 */
.L_x_124:
        /* <DEDUP_REMOVED lines=12> */
.L_x_127:
[----:B------:R-:W-:Y:S05]  /*bb00*/  BSYNC B1 ;  /* 0x0000000000017941 */ /* 0x000fea0003800000 */
.L_x_126:
        /* <DEDUP_REMOVED lines=12> */
.L_x_129:
[----:B------:R-:W-:Y:S05]  /*bbd0*/  BSYNC B1 ;  /* 0x0000000000017941 */ /* 0x000fea0003800000 */
.L_x_128:
        /* <DEDUP_REMOVED lines=12> */
.L_x_131:
[----:B------:R-:W-:Y:S05]  /*bca0*/  BSYNC B1 ;  /* 0x0000000000017941 */ /* 0x000fea0003800000 */
.L_x_130:
        /* <DEDUP_REMOVED lines=12> */
.L_x_133:
[----:B------:R-:W-:Y:S05]  /*bd70*/  BSYNC B1 ;  /* 0x0000000000017941 */ /* 0x000fea0003800000 */
.L_x_132:
[----:B-----5:R-:W-:Y:S01]  /*bd80*/  LOP3.LUT R2, R2, 0xff, RZ, 0xc0, !PT ;  /* 0x000000ff02027812 */ /* 0x020fe200078ec0ff */
[----:B------:R-:W-:Y:S01]  /*bd90*/  BSSY B1, `(.L_x_134) ;  /* 0x000000b000017945 */ /* 0x000fe20003800000 */
[----:B------:R-:W-:Y:S02]  /*bda0*/  ISETP.LT.OR P5, PT, R44, 0x31, !P2 ;  /* 0x000000312c00780c */ /* 0x000fe400057a1670 */
[----:B------:R-:W-:-:S05]  /*bdb0*/  F2FP.F16.E4M3.UNPACK_B R2, R2 ;  /* 0x00000002ff02723e */ /* 0x000fca00020006ff */
[----:B------:R-:W-:-:S05]  /*bdc0*/  HADD2.F32 R2, -RZ, R2.H0_H0 ;  /* 0x20000002ff027230 */ /* 0x000fca0000004100 */
[----:B0-----:R-:W-:-:S04]  /*bdd0*/  FMUL R3, R2, UR5 ;  /* 0x0000000502037c20 */ /* 0x001fc80008400000 */
[----:B------:R-:W-:Y:S01]  /*bde0*/  FFMA R3, R0, UR4, R3 ;  /* 0x0000000400037c23 */ /* 0x000fe20008000003 */
[----:B------:R-:W-:-:S04]  /*bdf0*/  PRMT R0, RZ, 0x7610, R0 ;  /* 0x00007610ff007816 */ /* 0x000fc80000000000 */
[----:B------:R-:W-:-:S05]  /*be00*/  F2FP.SATFINITE.E4M3.F32.PACK_AB_MERGE_C R3, RZ, R3, RZ ;  /* 0x00000003ff03723e */ /* 0x000fca00048070ff */
[----:B------:R0:W-:Y:S01]  /*be10*/  @!P6 STG.E.U8 desc[UR52][R24.64+0x31], R3 ;  /* 0x000031031800e986 */ /* 0x0001e2000c101134 */
[----:B------:R-:W-:Y:S05]  /*be20*/  @P5 BRA `(.L_x_135) ;  /* 0x0000000000045947 */ /* 0x000fea0003800000 */
[----:B------:R0:W5:Y:S02]  /*be30*/  LDG.E.U8 R0, desc[UR52][R34.64+0x30] ;  /* 0x0000303422007981 */ /* 0x000164000c1e1100 */
.L_x_135:
[----:B------:R-:W-:Y:S05]  /*be40*/  BSYNC B1 ;  /* 0x0000000000017941 */ /* 0x000fea0003800000 */
.L_x_134:
[----:B------:R-:W2:Y:S01]  /*be50*/  LDL.LU R2, [R1] ;  /* 0x0000000001027983 */ /* 0x000ea20000300800 */
[----:B-----5:R-:W-:Y:S01]  /*be60*/  LOP3.LUT R0, R0, 0xff, RZ, 0xc0, !PT ;  /* 0x000000ff00007812 */ /* 0x020fe200078ec0ff */
[----:B------:R-:W-:Y:S01]  /*be70*/  BSSY B1, `(.L_x_136) ;  /* 0x000000b000017945 */ /* 0x000fe20003800000 */
[----:B------:R-:W-:Y:S02]  /*be80*/  ISETP.LT.OR P6, PT, R44, 0x32, !P2 ;  /* 0x000000322c00780c */ /* 0x000fe400057c1670 */
[----:B------:R-:W-:-:S05]  /*be90*/  F2FP.F16.E4M3.UNPACK_B R0, R0 ;  /* 0x00000000ff00723e */ /* 0x000fca00020006ff */
[----:B------:R-:W-:-:S05]  /*bea0*/  HADD2.F32 R0, -RZ, R0.H0_H0 ;  /* 0x20000000ff007230 */ /* 0x000fca0000004100 */
[----:B------:R-:W-:-:S04]  /*beb0*/  FMUL R0, R0, UR5 ;  /* 0x0000000500007c20 */ /* 0x000fc80008400000 */
[----:B--2---:R-:W-:-:S05]  /*bec0*/  FFMA R0, R2, UR4, R0 ;  /* 0x0000000402007c23 */ /* 0x004fca0008000000 */
[----:B0-----:R-:W-:Y:S02]  /*bed0*/  F2FP.SATFINITE.E4M3.F32.PACK_AB_MERGE_C R3, RZ, R0, RZ ;  /* 0x00000000ff03723e */ /* 0x001fe400048070ff */
[----:B------:R-:W-:-:S03]  /*bee0*/  PRMT R0, RZ, 0x7610, R0 ;  /* 0x00007610ff007816 */ /* 0x000fc60000000000 */
[----:B------:R0:W-:Y:S01]  /*bef0*/  @!P5 STG.E.U8 desc[UR52][R26.64+0x30], R3 ;  /* 0x000030031a00d986 */ /* 0x0001e2000c101134 */
[----:B------:R-:W-:Y:S05]  /*bf00*/  @P6 BRA `(.L_x_137) ;  /* 0x0000000000046947 */ /* 0x000fea0003800000 */
[----:B------:R2:W5:Y:S02]  /*bf10*/  LDG.E.U8 R0, desc[UR52][R34.64+0x31] ;  /* 0x0000313422007981 */ /* 0x000564000c1e1100 */
.L_x_137:
[----:B------:R-:W-:Y:S05]  /*bf20*/  BSYNC B1 ;  /* 0x0000000000017941 */ /* 0x000fea0003800000 */
.L_x_136:
[----:B------:R-:W3:Y:S01]  /*bf30*/  LDL.LU R2, [R1+0x4] ;  /* 0x0000040001027983 */ /* 0x000ee20000300800 */
[----:B-----5:R-:W-:Y:S01]  /*bf40*/  LOP3.LUT R0, R0, 0xff, RZ, 0xc0, !PT ;  /* 0x000000ff00007812 */ /* 0x020fe200078ec0ff */
[----:B------:R-:W-:Y:S01]  /*bf50*/  BSSY B1, `(.L_x_138) ;  /* 0x000000b000017945 */ /* 0x000fe20003800000 */
[----:B------:R-:W-:Y:S02]  /*bf60*/  ISETP.LT.OR P5, PT, R44, 0x39, !P3 ;  /* 0x000000392c00780c */ /* 0x000fe40005fa1670 */
[----:B------:R-:W-:-:S05]  /*bf70*/  F2FP.F16.E4M3.UNPACK_B R0, R0 ;  /* 0x00000000ff00723e */ /* 0x000fca00020006ff */
[----:B------:R-:W-:-:S05]  /*bf80*/  HADD2.F32 R0, -RZ, R0.H0_H0 ;  /* 0x20000000ff007230 */ /* 0x000fca0000004100 */
[----:B------:R-:W-:-:S04]  /*bf90*/  FMUL R0, R0, UR5 ;  /* 0x0000000500007c20 */ /* 0x000fc80008400000 */
[----:B---3--:R-:W-:-:S05]  /*bfa0*/  FFMA R0, R2, UR4, R0 ;  /* 0x0000000402007c23 */ /* 0x008fca0008000000 */
[----:B0-----:R-:W-:Y:S02]  /*bfb0*/  F2FP.SATFINITE.E4M3.F32.PACK_AB_MERGE_C R3, RZ, R0, RZ ;  /* 0x00000000ff03723e */ /* 0x001fe400048070ff */
[----:B------:R-:W-:-:S03]  /*bfc0*/  PRMT R0, RZ, 0x7610, R0 ;  /* 0x00007610ff007816 */ /* 0x000fc60000000000 */
[----:B------:R0:W-:Y:S01]  /*bfd0*/  @!P6 STG.E.U8 desc[UR52][R26.64+0x31], R3 ;  /* 0x000031031a00e986 */ /* 0x0001e2000c101134 */
[----:B------:R-:W-:Y:S05]  /*bfe0*/  @P5 BRA `(.L_x_139) ;  /* 0x0000000000045947 */ /* 0x000fea0003800000 */
[----:B------:R3:W5:Y:S02]  /*bff0*/  LDG.E.U8 R0, desc[UR52][R32.64+0x38] ;  /* 0x0000383420007981 */ /* 0x000764000c1e1100 */
.L_x_139:
[----:B------:R-:W-:Y:S05]  /*c000*/  BSYNC B1 ;  /* 0x0000000000017941 */ /* 0x000fea0003800000 */
.L_x_138:
[----:B------:R-:W2:Y:S01]  /*c010*/  LDL.LU R2, [R1+0x8] ;  /* 0x0000080001027983 */ /* 0x000ea20000300800 */
        /* <DEDUP_REMOVED lines=12> */
.L_x_141:
[----:B------:R-:W-:Y:S05]  /*c0e0*/  BSYNC B1 ;  /* 0x0000000000017941 */ /* 0x000fea0003800000 */
.L_x_140:
        /* <DEDUP_REMOVED lines=13> */
.L_x_143:
[----:B------:R-:W-:Y:S05]  /*c1c0*/  BSYNC B1 ;  /* 0x0000000000017941 */ /* 0x000fea0003800000 */
.L_x_142:
        /* <DEDUP_REMOVED lines=13> */
.L_x_145:
[----:B------:R-:W-:Y:S05]  /*c2a0*/  BSYNC B1 ;  /* 0x0000000000017941 */ /* 0x000fea0003800000 */
.L_x_144:
        /* <DEDUP_REMOVED lines=13> */
.L_x_147:
[----:B------:R-:W-:Y:S05]  /*c380*/  BSYNC B1 ;  /* 0x0000000000017941 */ /* 0x000fea0003800000 */
.L_x_146:
        /* <DEDUP_REMOVED lines=13> */
.L_x_149:
[----:B------:R-:W-:Y:S05]  /*c460*/  BSYNC B1 ;  /* 0x0000000000017941 */ /* 0x000fea0003800000 */
.L_x_148:
        /* <DEDUP_REMOVED lines=13> */
.L_x_151:
[----:B------:R-:W-:Y:S05]  /*c540*/  BSYNC B1 ;  /* 0x0000000000017941 */ /* 0x000fea0003800000 */
.L_x_150:
        /* <DEDUP_REMOVED lines=13> */
.L_x_153:
[----:B------:R-:W-:Y:S05]  /*c620*/  BSYNC B1 ;  /* 0x0000000000017941 */ /* 0x000fea0003800000 */
.L_x_152:
        /* <DEDUP_REMOVED lines=13> */
.L_x_155:
[----:B------:R-:W-:Y:S05]  /*c700*/  BSYNC B1 ;  /* 0x0000000000017941 */ /* 0x000fea0003800000 */
.L_x_154:
        /* <DEDUP_REMOVED lines=13> */
.L_x_157:
[----:B------:R-:W-:Y:S05]  /*c7e0*/  BSYNC B1 ;  /* 0x0000000000017941 */ /* 0x000fea0003800000 */
.L_x_156:
        /* <DEDUP_REMOVED lines=13> */
.L_x_159:
[----:B------:R-:W-:Y:S05]  /*c8c0*/  BSYNC B1 ;  /* 0x0000000000017941 */ /* 0x000fea0003800000 */
.L_x_158:
        /* <DEDUP_REMOVED lines=13> */
.L_x_161:
[----:B------:R-:W-:Y:S05]  /*c9a0*/  BSYNC B1 ;  /* 0x0000000000017941 */ /* 0x000fea0003800000 */
.L_x_160:
        /* <DEDUP_REMOVED lines=13> */
.L_x_163:
[----:B------:R-:W-:Y:S05]  /*ca80*/  BSYNC B1 ;  /* 0x0000000000017941 */ /* 0x000fea0003800000 */
.L_x_162:
        /* <DEDUP_REMOVED lines=13> */
.L_x_165:
[----:B------:R-:W-:Y:S05]  /*cb60*/  BSYNC B1 ;  /* 0x0000000000017941 */ /* 0x000fea0003800000 */
.L_x_164:
        /* <DEDUP_REMOVED lines=13> */
.L_x_167:
[----:B------:R-:W-:Y:S05]  /*cc40*/  BSYNC B1 ;  /* 0x0000000000017941 */ /* 0x000fea0003800000 */
.L_x_166:
        /* <DEDUP_REMOVED lines=13> */
.L_x_169:
[----:B------:R-:W-:Y:S05]  /*cd20*/  BSYNC B1 ;  /* 0x0000000000017941 */ /* 0x000fea0003800000 */
.L_x_168:
        /* <DEDUP_REMOVED lines=13> */
.L_x_171:
[----:B------:R-:W-:Y:S05]  /*ce00*/  BSYNC B1 ;  /* 0x0000000000017941 */ /* 0x000fea0003800000 */
.L_x_170:
        /* <DEDUP_REMOVED lines=13> */
.L_x_173:
[----:B------:R-:W-:Y:S05]  /*cee0*/  BSYNC B1 ;  /* 0x0000000000017941 */ /* 0x000fea0003800000 */
.L_x_172:
        /* <DEDUP_REMOVED lines=13> */
.L_x_175:
[----:B------:R-:W-:Y:S05]  /*cfc0*/  BSYNC B1 ;  /* 0x0000000000017941 */ /* 0x000fea0003800000 */
.L_x_174:
        /* <DEDUP_REMOVED lines=13> */
.L_x_177:
[----:B------:R-:W-:Y:S05]  /*d0a0*/  BSYNC B1 ;  /* 0x0000000000017941 */ /* 0x000fea0003800000 */
.L_x_176:
        /* <DEDUP_REMOVED lines=13> */
.L_x_179:
[----:B------:R-:W-:Y:S05]  /*d180*/  BSYNC B1 ;  /* 0x0000000000017941 */ /* 0x000fea0003800000 */
.L_x_178:
        /* <DEDUP_REMOVED lines=13> */
.L_x_181:
[----:B------:R-:W-:Y:S05]  /*d260*/  BSYNC B1 ;  /* 0x0000000000017941 */ /* 0x000fea0003800000 */
.L_x_180:
        /* <DEDUP_REMOVED lines=13> */
.L_x_183:
[----:B------:R-:W-:Y:S05]  /*d340*/  BSYNC B1 ;  /* 0x0000000000017941 */ /* 0x000fea0003800000 */
.L_x_182:
        /* <DEDUP_REMOVED lines=13> */
.L_x_185:
[----:B------:R-:W-:Y:S05]  /*d420*/  BSYNC B1 ;  /* 0x0000000000017941 */ /* 0x000fea0003800000 */
.L_x_184:
        /* <DEDUP_REMOVED lines=13> */
.L_x_187:
[----:B------:R-:W-:Y:S05]  /*d500*/  BSYNC B1 ;  /* 0x0000000000017941 */ /* 0x000fea0003800000 */
.L_x_186:
        /* <DEDUP_REMOVED lines=13> */
.L_x_189:
[----:B------:R-:W-:Y:S05]  /*d5e0*/  BSYNC B1 ;  /* 0x0000000000017941 */ /* 0x000fea0003800000 */
.L_x_188:
        /* <DEDUP_REMOVED lines=13> */
.L_x_191:
[----:B------:R-:W-:Y:S05]  /*d6c0*/  BSYNC B1 ;  /* 0x0000000000017941 */ /* 0x000fea0003800000 */
.L_x_190:
        /* <DEDUP_REMOVED lines=13> */
.L_x_193:
[----:B------:R-:W-:Y:S05]  /*d7a0*/  BSYNC B1 ;  /* 0x0000000000017941 */ /* 0x000fea0003800000 */
.L_x_192:
        /* <DEDUP_REMOVED lines=13> */
.L_x_195:
[----:B------:R-:W-:Y:S05]  /*d880*/  BSYNC B1 ;  /* 0x0000000000017941 */ /* 0x000fea0003800000 */
.L_x_194:
        /* <DEDUP_REMOVED lines=13> */
.L_x_197:
[----:B------:R-:W-:Y:S05]  /*d960*/  BSYNC B1 ;  /* 0x0000000000017941 */ /* 0x000fea0003800000 */
.L_x_196:
        /* <DEDUP_REMOVED lines=13> */
.L_x_199:
[----:B------:R-:W-:Y:S05]  /*da40*/  BSYNC B1 ;  /* 0x0000000000017941 */ /* 0x000fea0003800000 */
.L_x_198:
        /* <DEDUP_REMOVED lines=13> */
.L_x_201:
[----:B------:R-:W-:Y:S05]  /*db20*/  BSYNC B1 ;  /* 0x0000000000017941 */ /* 0x000fea0003800000 */
.L_x_200:
        /* <DEDUP_REMOVED lines=13> */
.L_x_203:
[----:B------:R-:W-:Y:S05]  /*dc00*/  BSYNC B1 ;  /* 0x0000000000017941 */ /* 0x000fea0003800000 */
.L_x_202:
        /* <DEDUP_REMOVED lines=13> */
.L_x_205:
[----:B------:R-:W-:Y:S05]  /*dce0*/  BSYNC B1 ;  /* 0x0000000000017941 */ /* 0x000fea0003800000 */
.L_x_204:
        /* <DEDUP_REMOVED lines=13> */
.L_x_207:
[----:B------:R-:W-:Y:S05]  /*ddc0*/  BSYNC B1 ;  /* 0x0000000000017941 */ /* 0x000fea0003800000 */
.L_x_206:
        /* <DEDUP_REMOVED lines=13> */
.L_x_209:
[----:B------:R-:W-:Y:S05]  /*dea0*/  BSYNC B1 ;  /* 0x0000000000017941 */ /* 0x000fea0003800000 */
.L_x_208:
        /* <DEDUP_REMOVED lines=13> */
.L_x_211:
[----:B------:R-:W-:Y:S05]  /*df80*/  BSYNC B1 ;  /* 0x0000000000017941 */ /* 0x000fea0003800000 */
.L_x_210:
        /* <DEDUP_REMOVED lines=13> */
.L_x_213:
[----:B------:R-:W-:Y:S05]  /*e060*/  BSYNC B1 ;  /* 0x0000000000017941 */ /* 0x000fea0003800000 */
.L_x_212:
        /* <DEDUP_REMOVED lines=13> */
.L_x_215:
[----:B------:R-:W-:Y:S05]  /*e140*/  BSYNC B1 ;  /* 0x0000000000017941 */ /* 0x000fea0003800000 */
.L_x_214:
        /* <DEDUP_REMOVED lines=13> */
.L_x_217:
[----:B------:R-:W-:Y:S05]  /*e220*/  BSYNC B1 ;  /* 0x0000000000017941 */ /* 0x000fea0003800000 */
.L_x_216:
        /* <DEDUP_REMOVED lines=13> */
.L_x_219:
[----:B------:R-:W-:Y:S05]  /*e300*/  BSYNC B1 ;  /* 0x0000000000017941 */ /* 0x000fea0003800000 */
.L_x_218:
        /* <DEDUP_REMOVED lines=13> */
.L_x_221:
[----:B------:R-:W-:Y:S05]  /*e3e0*/  BSYNC B1 ;  /* 0x0000000000017941 */ /* 0x000fea0003800000 */
.L_x_220:
        /* <DEDUP_REMOVED lines=13> */
.L_x_223:
[----:B------:R-:W-:Y:S05]  /*e4c0*/  BSYNC B1 ;  /* 0x0000000000017941 */ /* 0x000fea0003800000 */
.L_x_222:
        /* <DEDUP_REMOVED lines=13> */
.L_x_225:
[----:B------:R-:W-:Y:S05]  /*e5a0*/  BSYNC B1 ;  /* 0x0000000000017941 */ /* 0x000fea0003800000 */
.L_x_224:
        /* <DEDUP_REMOVED lines=13> */
.L_x_227:
[----:B------:R-:W-:Y:S05]  /*e680*/  BSYNC B1 ;  /* 0x0000000000017941 */ /* 0x000fea0003800000 */
.L_x_226:
        /* <DEDUP_REMOVED lines=13> */
.L_x_229:
[----:B------:R-:W-:Y:S05]  /*e760*/  BSYNC B1 ;  /* 0x0000000000017941 */ /* 0x000fea0003800000 */
.L_x_228:
        /* <DEDUP_REMOVED lines=13> */
.L_x_231:
[----:B------:R-:W-:Y:S05]  /*e840*/  BSYNC B1 ;  /* 0x0000000000017941 */ /* 0x000fea0003800000 */
.L_x_230:
        /* <DEDUP_REMOVED lines=13> */
.L_x_233:
[----:B------:R-:W-:Y:S05]  /*e920*/  BSYNC B1 ;  /* 0x0000000000017941 */ /* 0x000fea0003800000 */
.L_x_232:
        /* <DEDUP_REMOVED lines=13> */
.L_x_235:
[----:B------:R-:W-:Y:S05]  /*ea00*/  BSYNC B1 ;  /* 0x0000000000017941 */ /* 0x000fea0003800000 */
.L_x_234:
        /* <DEDUP_REMOVED lines=13> */
.L_x_237:
[----:B------:R-:W-:Y:S05]  /*eae0*/  BSYNC B1 ;  /* 0x0000000000017941 */ /* 0x000fea0003800000 */
.L_x_236:
        /* <DEDUP_REMOVED lines=13> */
.L_x_239:
[----:B------:R-:W-:Y:S05]  /*ebc0*/  BSYNC B1 ;  /* 0x0000000000017941 */ /* 0x000fea0003800000 */
.L_x_238:
        /* <DEDUP_REMOVED lines=13> */
.L_x_241:
[----:B------:R-:W-:Y:S05]  /*eca0*/  BSYNC B1 ;  /* 0x0000000000017941 */ /* 0x000fea0003800000 */
.L_x_240:
        /* <DEDUP_REMOVED lines=13> */
.L_x_243:
[----:B------:R-:W-:Y:S05]  /*ed80*/  BSYNC B1 ;  /* 0x0000000000017941 */ /* 0x000fea0003800000 */
.L_x_242:
        /* <DEDUP_REMOVED lines=13> */
.L_x_245:
[----:B------:R-:W-:Y:S05]  /*ee60*/  BSYNC B1 ;  /* 0x0000000000017941 */ /* 0x000fea0003800000 */
.L_x_244:
        /* <DEDUP_REMOVED lines=13> */
.L_x_247:
[----:B------:R-:W-:Y:S05]  /*ef40*/  BSYNC B1 ;  /* 0x0000000000017941 */ /* 0x000fea0003800000 */
.L_x_246:
        /* <DEDUP_REMOVED lines=13> */
.L_x_249:
[----:B------:R-:W-:Y:S05]  /*f020*/  BSYNC B1 ;  /* 0x0000000000017941 */ /* 0x000fea0003800000 */
.L_x_248:
        /* <DEDUP_REMOVED lines=13> */
.L_x_251:
[----:B------:R-:W-:Y:S05]  /*f100*/  BSYNC B1 ;  /* 0x0000000000017941 */ /* 0x000fea0003800000 */
.L_x_250:
        /* <DEDUP_REMOVED lines=13> */
.L_x_253:
[----:B------:R-:W-:Y:S05]  /*f1e0*/  BSYNC B1 ;  /* 0x0000000000017941 */ /* 0x000fea0003800000 */
.L_x_252:
        /* <DEDUP_REMOVED lines=13> */
.L_x_255:
[----:B------:R-:W-:Y:S05]  /*f2c0*/  BSYNC B1 ;  /* 0x0000000000017941 */ /* 0x000fea0003800000 */
.L_x_254:
        /* <DEDUP_REMOVED lines=13> */
.L_x_257:
[----:B------:R-:W-:Y:S05]  /*f3a0*/  BSYNC B1 ;  /* 0x0000000000017941 */ /* 0x000fea0003800000 */
.L_x_256:
        /* <DEDUP_REMOVED lines=13> */
.L_x_259:
[----:B------:R-:W-:Y:S05]  /*f480*/  BSYNC B1 ;  /* 0x0000000000017941 */ /* 0x000fea0003800000 */
.L_x_258:
        /* <DEDUP_REMOVED lines=13> */
.L_x_261:
[----:B------:R-:W-:Y:S05]  /*f560*/  BSYNC B1 ;  /* 0x0000000000017941 */ /* 0x000fea0003800000 */
.L_x_260:
        /* <DEDUP_REMOVED lines=13> */
.L_x_263:
[----:B------:R-:W-:Y:S05]  /*f640*/  BSYNC B1 ;  /* 0x0000000000017941 */ /* 0x000fea0003800000 */
.L_x_262:
        /* <DEDUP_REMOVED lines=13> */
.L_x_265:
[----:B------:R-:W-:Y:S05]  /*f720*/  BSYNC B1 ;  /* 0x0000000000017941 */ /* 0x000fea0003800000 */
.L_x_264:
        /* <DEDUP_REMOVED lines=13> */
.L_x_267:
[----:B------:R-:W-:Y:S05]  /*f800*/  BSYNC B1 ;  /* 0x0000000000017941 */ /* 0x000fea0003800000 */
.L_x_266:
        /* <DEDUP_REMOVED lines=13> */
.L_x_269:
[----:B------:R-:W-:Y:S05]  /*f8e0*/  BSYNC B1 ;  /* 0x0000000000017941 */ /* 0x000fea0003800000 */
.L_x_268:
        /* <DEDUP_REMOVED lines=13> */
.L_x_271:
[----:B------:R-:W-:Y:S05]  /*f9c0*/  BSYNC B1 ;  /* 0x0000000000017941 */ /* 0x000fea0003800000 */
.L_x_270:
        /* <DEDUP_REMOVED lines=13> */
.L_x_273:
[----:B------:R-:W-:Y:S05]  /*faa0*/  BSYNC B1 ;  /* 0x0000000000017941 */ /* 0x000fea0003800000 */
.L_x_272:
        /* <DEDUP_REMOVED lines=13> */
.L_x_275:
[----:B------:R-:W-:Y:S05]  /*fb80*/  BSYNC B1 ;  /* 0x0000000000017941 */ /* 0x000fea0003800000 */
.L_x_274:
        /* <DEDUP_REMOVED lines=13> */
.L_x_277:
[----:B------:R-:W-:Y:S05]  /*fc60*/  BSYNC B1 ;  /* 0x0000000000017941 */ /* 0x000fea0003800000 */
.L_x_276:
        /* <DEDUP_REMOVED lines=13> */
.L_x_279:
[----:B------:R-:W-:Y:S05]  /*fd40*/  BSYNC B1 ;  /* 0x0000000000017941 */ /* 0x000fea0003800000 */
.L_x_278:
        /* <DEDUP_REMOVED lines=13> */
.L_x_281:
[----:B------:R-:W-:Y:S05]  /*fe20*/  BSYNC B1 ;  /* 0x0000000000017941 */ /* 0x000fea0003800000 */
.L_x_280:
        /* <DEDUP_REMOVED lines=13> */
.L_x_283:
[----:B------:R-:W-:Y:S05]  /*ff00*/  BSYNC B1 ;  /* 0x0000000000017941 */ /* 0x000fea0003800000 */
.L_x_282:
        /* <DEDUP_REMOVED lines=13> */
.L_x_285:
[----:B------:R-:W-:Y:S05]  /*ffe0*/  BSYNC B1 ;  /* 0x0000000000017941 */ /* 0x000fea0003800000 */
.L_x_284:
        /* <DEDUP_REMOVED lines=13> */
.L_x_287:
[----:B------:R-:W-:Y:S05]  /*100c0*/  BSYNC B1 ;  /* 0x0000000000017941 */ /* 0x000fea0003800000 */
.L_x_286:
        /* <DEDUP_REMOVED lines=13> */
.L_x_289:
[----:B------:R-:W-:Y:S05]  /*101a0*/  BSYNC B1 ;  /* 0x0000000000017941 */ /* 0x000fea0003800000 */
.L_x_288:
        /* <DEDUP_REMOVED lines=13> */
.L_x_291:
[----:B------:R-:W-:Y:S05]  /*10280*/  BSYNC B1 ;  /* 0x0000000000017941 */ /* 0x000fea0003800000 */
.L_x_290:
        /* <DEDUP_REMOVED lines=13> */
.L_x_293:
[----:B------:R-:W-:Y:S05]  /*10360*/  BSYNC B1 ;  /* 0x0000000000017941 */ /* 0x000fea0003800000 */
.L_x_292:
        /* <DEDUP_REMOVED lines=13> */
.L_x_295:
[----:B------:R-:W-:Y:S05]  /*10440*/  BSYNC B1 ;  /* 0x0000000000017941 */ /* 0x000fea0003800000 */
.L_x_294:
        /* <DEDUP_REMOVED lines=13> */
.L_x_297:
[----:B------:R-:W-:Y:S05]  /*10520*/  BSYNC B1 ;  /* 0x0000000000017941 */ /* 0x000fea0003800000 */
.L_x_296:
        /* <DEDUP_REMOVED lines=13> */
.L_x_299:
[----:B------:R-:W-:Y:S05]  /*10600*/  BSYNC B1 ;  /* 0x0000000000017941 */ /* 0x000fea0003800000 */
.L_x_298:
        /* <DEDUP_REMOVED lines=13> */
.L_x_301:
[----:B------:R-:W-:Y:S05]  /*106e0*/  BSYNC B1 ;  /* 0x0000000000017941 */ /* 0x000fea0003800000 */
.L_x_300:
        /* <DEDUP_REMOVED lines=13> */
.L_x_303:
[----:B------:R-:W-:Y:S05]  /*107c0*/  BSYNC B1 ;  /* 0x0000000000017941 */ /* 0x000fea0003800000 */
.L_x_302:
        /* <DEDUP_REMOVED lines=13> */
.L_x_305:
[----:B------:R-:W-:Y:S05]  /*108a0*/  BSYNC B1 ;  /* 0x0000000000017941 */ /* 0x000fea0003800000 */
.L_x_304:
        /* <DEDUP_REMOVED lines=13> */
.L_x_307:
[----:B------:R-:W-:Y:S05]  /*10980*/  BSYNC B1 ;  /* 0x0000000000017941 */ /* 0x000fea0003800000 */
.L_x_306:
        /* <DEDUP_REMOVED lines=13> */
.L_x_309:
[----:B------:R-:W-:Y:S05]  /*10a60*/  BSYNC B1 ;  /* 0x0000000000017941 */ /* 0x000fea0003800000 */
.L_x_308:
        /* <DEDUP_REMOVED lines=13> */
.L_x_311:
[----:B------:R-:W-:Y:S05]  /*10b40*/  BSYNC B1 ;  /* 0x0000000000017941 */ /* 0x000fea0003800000 */
.L_x_310:
        /* <DEDUP_REMOVED lines=13> */
.L_x_313:
[----:B------:R-:W-:Y:S05]  /*10c20*/  BSYNC B1 ;  /* 0x0000000000017941 */ /* 0x000fea0003800000 */
.L_x_312:
        /* <DEDUP_REMOVED lines=13> */
.L_x_315:
[----:B------:R-:W-:Y:S05]  /*10d00*/  BSYNC B1 ;  /* 0x0000000000017941 */ /* 0x000fea0003800000 */
.L_x_314:
        /* <DEDUP_REMOVED lines=13> */
.L_x_317:
[----:B------:R-:W-:Y:S05]  /*10de0*/  BSYNC B1 ;  /* 0x0000000000017941 */ /* 0x000fea0003800000 */
.L_x_316:
        /* <DEDUP_REMOVED lines=13> */
.L_x_319:
[----:B------:R-:W-:Y:S05]  /*10ec0*/  BSYNC B1 ;  /* 0x0000000000017941 */ /* 0x000fea0003800000 */
.L_x_318:
        /* <DEDUP_REMOVED lines=13> */
.L_x_321:
[----:B------:R-:W-:Y:S05]  /*10fa0*/  BSYNC B1 ;  /* 0x0000000000017941 */ /* 0x000fea0003800000 */
.L_x_320:
        /* <DEDUP_REMOVED lines=13> */
.L_x_323:
[----:B------:R-:W-:Y:S05]  /*11080*/  BSYNC B1 ;  /* 0x0000000000017941 */ /* 0x000fea0003800000 */
.L_x_322:
        /* <DEDUP_REMOVED lines=13> */
.L_x_325:
[----:B------:R-:W-:Y:S05]  /*11160*/  BSYNC B1 ;  /* 0x0000000000017941 */ /* 0x000fea0003800000 */
.L_x_324:
        /* <DEDUP_REMOVED lines=13> */
.L_x_327:
[----:B------:R-:W-:Y:S05]  /*11240*/  BSYNC B1 ;  /* 0x0000000000017941 */ /* 0x000fea0003800000 */
.L_x_326:
        /* <DEDUP_REMOVED lines=13> */
.L_x_329:
[----:B------:R-:W-:Y:S05]  /*11320*/  BSYNC B1 ;  /* 0x0000000000017941 */ /* 0x000fea0003800000 */
.L_x_328:
        /* <DEDUP_REMOVED lines=13> */
.L_x_331:
[----:B------:R-:W-:Y:S05]  /*11400*/  BSYNC B1 ;  /* 0x0000000000017941 */ /* 0x000fea0003800000 */
.L_x_330:
        /* <DEDUP_REMOVED lines=13> */
.L_x_333:
[----:B------:R-:W-:Y:S05]  /*114e0*/  BSYNC B1 ;  /* 0x0000000000017941 */ /* 0x000fea0003800000 */
.L_x_332:
        /* <DEDUP_REMOVED lines=13> */
.L_x_335:
[----:B------:R-:W-:Y:S05]  /*115c0*/  BSYNC B1 ;  /* 0x0000000000017941 */ /* 0x000fea0003800000 */
.L_x_334:
        /* <DEDUP_REMOVED lines=13> */
.L_x_337:
[----:B------:R-:W-:Y:S05]  /*116a0*/  BSYNC B1 ;  /* 0x0000000000017941 */ /* 0x000fea0003800000 */
.L_x_336:
        /* <DEDUP_REMOVED lines=13> */
.L_x_339:
[----:B------:R-:W-:Y:S05]  /*11780*/  BSYNC B1 ;  /* 0x0000000000017941 */ /* 0x000fea0003800000 */
.L_x_338:
        /* <DEDUP_REMOVED lines=13> */
.L_x_341:
[----:B------:R-:W-:Y:S05]  /*11860*/  BSYNC B1 ;  /* 0x0000000000017941 */ /* 0x000fea0003800000 */
.L_x_340:
        /* <DEDUP_REMOVED lines=13> */
.L_x_343:
[----:B------:R-:W-:Y:S05]  /*11940*/  BSYNC B1 ;  /* 0x0000000000017941 */ /* 0x000fea0003800000 */
.L_x_342:
        /* <DEDUP_REMOVED lines=13> */
.L_x_345:
[----:B------:R-:W-:Y:S05]  /*11a20*/  BSYNC B1 ;  /* 0x0000000000017941 */ /* 0x000fea0003800000 */
.L_x_344:
        /* <DEDUP_REMOVED lines=13> */
.L_x_347:
[----:B------:R-:W-:Y:S05]  /*11b00*/  BSYNC B1 ;  /* 0x0000000000017941 */ /* 0x000fea0003800000 */
.L_x_346:
        /* <DEDUP_REMOVED lines=13> */
.L_x_349:
[----:B------:R-:W-:Y:S05]  /*11be0*/  BSYNC B1 ;  /* 0x0000000000017941 */ /* 0x000fea0003800000 */
.L_x_348:
        /* <DEDUP_REMOVED lines=13> */
.L_x_351:
[----:B------:R-:W-:Y:S05]  /*11cc0*/  BSYNC B1 ;  /* 0x0000000000017941 */ /* 0x000fea0003800000 */
.L_x_350:
        /* <DEDUP_REMOVED lines=13> */
.L_x_353:
[----:B------:R-:W-:Y:S05]  /*11da0*/  BSYNC B1 ;  /* 0x0000000000017941 */ /* 0x000fea0003800000 */
.L_x_352:
        /* <DEDUP_REMOVED lines=13> */
.L_x_355:
[----:B------:R-:W-:Y:S05]  /*11e80*/  BSYNC B1 ;  /* 0x0000000000017941 */ /* 0x000fea0003800000 */
.L_x_354:
        /* <DEDUP_REMOVED lines=13> */
.L_x_357:
[----:B------:R-:W-:Y:S05]  /*11f60*/  BSYNC B1 ;  /* 0x0000000000017941 */ /* 0x000fea0003800000 */
.L_x_356:
        /* <DEDUP_REMOVED lines=13> */
.L_x_359:
[----:B------:R-:W-:Y:S05]  /*12040*/  BSYNC B1 ;  /* 0x0000000000017941 */ /* 0x000fea0003800000 */
.L_x_358:
        /* <DEDUP_REMOVED lines=13> */
.L_x_361:
[----:B------:R-:W-:Y:S05]  /*12120*/  BSYNC B1 ;  /* 0x0000000000017941 */ /* 0x000fea0003800000 */
.L_x_360:
        /* <DEDUP_REMOVED lines=13> */
.L_x_363:
[----:B------:R-:W-:Y:S05]  /*12200*/  BSYNC B1 ;  /* 0x0000000000017941 */ /* 0x000fea0003800000 */
.L_x_362:
        /* <DEDUP_REMOVED lines=13> */
.L_x_365:
[----:B------:R-:W-:Y:S05]  /*122e0*/  BSYNC B1 ;  /* 0x0000000000017941 */ /* 0x000fea0003800000 */
.L_x_364:
        /* <DEDUP_REMOVED lines=13> */
.L_x_367:
[----:B------:R-:W-:Y:S05]  /*123c0*/  BSYNC B1 ;  /* 0x0000000000017941 */ /* 0x000fea0003800000 */
.L_x_366:
        /* <DEDUP_REMOVED lines=13> */
.L_x_369:
[----:B------:R-:W-:Y:S05]  /*124a0*/  BSYNC B1 ;  /* 0x0000000000017941 */ /* 0x000fea0003800000 */
.L_x_368:
        /* <DEDUP_REMOVED lines=13> */
.L_x_371:
[----:B------:R-:W-:Y:S05]  /*12580*/  BSYNC B1 ;  /* 0x0000000000017941 */ /* 0x000fea0003800000 */
.L_x_370:
        /* <DEDUP_REMOVED lines=13> */
.L_x_373:
[----:B------:R-:W-:Y:S05]  /*12660*/  BSYNC B1 ;  /* 0x0000000000017941 */ /* 0x000fea0003800000 */
.L_x_372:
        /* <DEDUP_REMOVED lines=13> */
.L_x_375:
[----:B------:R-:W-:Y:S05]  /*12740*/  BSYNC B1 ;  /* 0x0000000000017941 */ /* 0x000fea0003800000 */
.L_x_374:
        /* <DEDUP_REMOVED lines=13> */
.L_x_377:
[----:B------:R-:W-:Y:S05]  /*12820*/  BSYNC B1 ;  /* 0x0000000000017941 */ /* 0x000fea0003800000 */
.L_x_376:
        /* <DEDUP_REMOVED lines=13> */
.L_x_379:
[----:B------:R-:W-:Y:S05]  /*12900*/  BSYNC B1 ;  /* 0x0000000000017941 */ /* 0x000fea0003800000 */
.L_x_378:
        /* <DEDUP_REMOVED lines=13> */
.L_x_381:
[----:B------:R-:W-:Y:S05]  /*129e0*/  BSYNC B1 ;  /* 0x0000000000017941 */ /* 0x000fea0003800000 */
.L_x_380:
        /* <DEDUP_REMOVED lines=13> */
.L_x_383:
[----:B------:R-:W-:Y:S05]  /*12ac0*/  BSYNC B1 ;  /* 0x0000000000017941 */ /* 0x000fea0003800000 */
.L_x_382:
        /* <DEDUP_REMOVED lines=13> */
.L_x_385:
[----:B------:R-:W-:Y:S05]  /*12ba0*/  BSYNC B1 ;  /* 0x0000000000017941 */ /* 0x000fea0003800000 */
.L_x_384:
[----:B------:R-:W-:Y:S05]  /*12bb0*/  @P0 BRA `(.L_x_386) ;  /* 0x00000034002c0947 */ /* 0x000fea0003800000 */
[----:B------:R-:W2:Y:S01]  /*12bc0*/  LDL.LU R2, [R1+0x1f4] ;  /* 0x0001f40001027983 */ /* 0x000ea20000300800 */
[----:B-----5:R-:W-:-:S04]  /*12bd0*/  LOP3.LUT R0, R0, 0xff, RZ, 0xc0, !PT ;  /* 0x000000ff00007812 */ /* 0x020fc800078ec0ff */
[----:B------:R-:W-:-:S05]  /*12be0*/  F2FP.F16.E4M3.UNPACK_B R0, R0 ;  /* 0x00000000ff00723e */ /* 0x000fca00020006ff */
[----:B------:R-:W-:-:S05]  /*12bf0*/  HADD2.F32 R0, -RZ, R0.H0_H0 ;  /* 0x20000000ff007230 */ /* 0x000fca0000004100 */
[----:B------:R-:W-:-:S04]  /*12c00*/  FMUL R0, R0, UR5 ;  /* 0x0000000500007c20 */ /* 0x000fc80008400000 */
[----:B--2---:R-:W-:-:S05]  /*12c10*/  FFMA R0, R2, UR4, R0 ;  /* 0x0000000402007c23 */ /* 0x004fca0008000000 */
[----:B0-----:R-:W-:-:S05]  /*12c20*/  F2FP.SATFINITE.E4M3.F32.PACK_AB_MERGE_C R3, RZ, R0, RZ ;  /* 0x00000000ff03723e */ /* 0x001fca00048070ff */
[----:B------:R0:W-:Y:S01]  /*12c30*/  STG.E.U8 desc[UR52][R30.64+0xa9], R3 ;  /* 0x0000a9031e007986 */ /* 0x0001e2000c101134 */
[----:B------:R-:W-:Y:S05]  /*12c40*/  BRA `(.L_x_386) ;  /* 0x0000003400087947 */ /* 0x000fea0003800000 */
.L_x_33:
[----:B------:R-:W-:Y:S01]  /*12c50*/  ISETP.GE.AND P3, PT, R43, 0x1, PT ;  /* 0x000000012b00780c */ /* 0x000fe20003f66270 */
[----:B-----5:R-:W-:Y:S01]  /*12c60*/  FMUL R225, R225, UR4 ;  /* 0x00000004e1e17c20 */ /* 0x020fe20008400000 */
[----:B------:R-:W2:Y:S01]  /*12c70*/  LDL.LU R227, [R1+0xc] ;  /* 0x00000c0001e37983 */ /* 0x000ea20000300800 */
[----:B------:R-:W-:Y:S01]  /*12c80*/  FMUL R226, R226, UR4 ;  /* 0x00000004e2e27c20 */ /* 0x000fe20008400000 */
[C---:B------:R-:W-:Y:S02]  /*12c90*/  ISETP.LT.OR P6, PT, R44.reuse, 0x2, !P3 ;  /* 0x000000022c00780c */ /* 0x040fe40005fc1670 */
[----:B------:R-:W-:Y:S01]  /*12ca0*/  ISETP.LT.OR P0, PT, R44, 0x1, !P3 ;  /* 0x000000012c00780c */ /* 0x000fe20005f01670 */
[----:B------:R-:W-:Y:S01]  /*12cb0*/  FMUL R224, R224, UR4 ;  /* 0x00000004e0e07c20 */ /* 0x000fe20008400000 */
[----:B------:R-:W-:Y:S02]  /*12cc0*/  F2FP.SATFINITE.E4M3.F32.PACK_AB_MERGE_C R225, RZ, R225, RZ ;  /* 0x000000e1ffe1723e */ /* 0x000fe400048070ff */
[----:B------:R-:W-:-:S02]  /*12cd0*/  F2FP.SATFINITE.E4M3.F32.PACK_AB_MERGE_C R33, RZ, R226, RZ ;  /* 0x000000e2ff21723e */ /* 0x000fc400048070ff */
[----:B------:R-:W3:Y:S01]  /*12ce0*/  LDL.LU R226, [R1+0x8] ;  /* 0x0000080001e27983 */ /* 0x000ee20000300800 */
[----:B------:R-:W-:Y:S01]  /*12cf0*/  ISETP.GE.AND P2, PT, R43, 0x9, PT ;  /* 0x000000092b00780c */ /* 0x000fe20003f46270 */
[----:B------:R-:W-:Y:S01]  /*12d00*/  FMUL R223, R223, UR4 ;  /* 0x00000004dfdf7c20 */ /* 0x000fe20008400000 */
[----:B------:R-:W-:Y:S02]  /*12d10*/  F2FP.SATFINITE.E4M3.F32.PACK_AB_MERGE_C R35, RZ, R224, RZ ;  /* 0x000000e0ff23723e */ /* 0x000fe400048070ff */
[----:B------:R0:W-:Y:S01]  /*12d20*/  @!P6 STG.E.U8 desc[UR52][R24.64+0x1], R225 ;  /* 0x000001e11800e986 */ /* 0x0001e2000c101134 */
[C---:B------:R-:W-:Y:S02]  /*12d30*/  ISETP.LT.OR P1, PT, R44.reuse, 0x2, !P2 ;  /* 0x000000022c00780c */ /* 0x040fe40005721670 */
[C---:B------:R-:W-:Y:S01]  /*12d40*/  ISETP.LT.OR P5, PT, R44.reuse, 0x9, !P3 ;  /* 0x000000092c00780c */ /* 0x040fe20005fa1670 */
[----:B------:R1:W-:Y:S01]  /*12d50*/  @!P0 STG.E.U8 desc[UR52][R24.64], R33 ;  /* 0x0000002118008986 */ /* 0x0003e2000c101134 */
[----:B------:R-:W-:-:S03]  /*12d60*/  ISETP.LT.OR P0, PT, R44, 0x1, !P2 ;  /* 0x000000012c00780c */ /* 0x000fc60005701670 */
[----:B0-----:R-:W4:Y:S01]  /*12d70*/  LDL.LU R225, [R1+0x4] ;  /* 0x0000040001e17983 */ /* 0x001f220000300800 */
[----:B------:R-:W-:Y:S01]  /*12d80*/  FMUL R222, R222, UR4 ;  /* 0x00000004dede7c20 */ /* 0x000fe20008400000 */
[----:B------:R-:W-:Y:S02]  /*12d90*/  FMUL R221, R221, UR4 ;  /* 0x00000004dddd7c20 */ /* 0x000fe40008400000 */
[----:B------:R-:W2:Y:S01]  /*12da0*/  LDL.LU R224, [R1] ;  /* 0x0000000001e07983 */ /* 0x000ea20000300800 */
[----:B------:R-:W-:Y:S02]  /*12db0*/  ISETP.LT.OR P6, PT, R44, 0xa, !P3 ;  /* 0x0000000a2c00780c */ /* 0x000fe40005fc1670 */
[----:B------:R-:W-:Y:S02]  /*12dc0*/  F2FP.SATFINITE.E4M3.F32.PACK_AB_MERGE_C R223, RZ, R223, RZ ;  /* 0x000000dfffdf723e */ /* 0x000fe400048070ff */
[----:B-1----:R-:W-:Y:S01]  /*12dd0*/  F2FP.SATFINITE.E4M3.F32.PACK_AB_MERGE_C R33, RZ, R222, RZ ;  /* 0x000000deff21723e */ /* 0x002fe200048070ff */
[----:B------:R-:W-:Y:S01]  /*12de0*/  @!P0 STG.E.U8 desc[UR52][R26.64], R35 ;  /* 0x000000231a008986 */ /* 0x000fe2000c101134 */
[----:B------:R-:W-:-:S03]  /*12df0*/  F2FP.SATFINITE.E4M3.F32.PACK_AB_MERGE_C R221, RZ, R221, RZ ;  /* 0x000000ddffdd723e */ /* 0x000fc600048070ff */
[----:B------:R-:W-:Y:S01]  /*12e00*/  @!P1 STG.E.U8 desc[UR52][R26.64+0x1], R223 ;  /* 0x000001df1a009986 */ /* 0x000fe2000c101134 */
[----:B------:R-:W-:-:S03]  /*12e10*/  ISETP.LT.OR P0, PT, R44, 0x9, !P2 ;  /* 0x000000092c00780c */ /* 0x000fc60005701670 */
[----:B------:R0:W-:Y:S01]  /*12e20*/  @!P5 STG.E.U8 desc[UR52][R24.64+0x8], R33 ;  /* 0x000008211800d986 */ /* 0x0001e2000c101134 */
[----:B------:R-:W-:Y:S01]  /*12e30*/  ISETP.LT.OR P5, PT, R44, 0xa, !P2 ;  /* 0x0000000a2c00780c */ /* 0x000fe200057a1670 */
[----:B------:R-:W-:Y:S01]  /*12e40*/  FMUL R219, R219, UR4 ;  /* 0x00000004dbdb7c20 */ /* 0x000fe20008400000 */
[----:B------:R-:W-:Y:S01]  /*12e50*/  ISETP.GE.AND P1, PT, R43, 0x81, PT ;  /* 0x000000812b00780c */ /* 0x000fe20003f26270 */
[----:B------:R-:W-:Y:S01]  /*12e60*/  FMUL R220, R220, UR4 ;  /* 0x00000004dcdc7c20 */ /* 0x000fe20008400000 */
[----:B------:R-:W-:Y:S02]  /*12e70*/  @!P6 STG.E.U8 desc[UR52][R24.64+0x9], R221 ;  /* 0x000009dd1800e986 */ /* 0x000fe4000c101134 */
[----:B------:R-:W-:Y:S01]  /*12e80*/  ISETP.LT.OR P6, PT, R44, 0x1, !P1 ;  /* 0x000000012c00780c */ /* 0x000fe20004fc1670 */
[----:B------:R-:W-:Y:S01]  /*12e90*/  FMUL R218, R218, UR4 ;  /* 0x00000004dada7c20 */ /* 0x000fe20008400000 */
[----:B------:R-:W-:Y:S01]  /*12ea0*/  F2FP.SATFINITE.E4M3.F32.PACK_AB_MERGE_C R219, RZ, R219, RZ ;  /* 0x000000dbffdb723e */ /* 0x000fe200048070ff */
[----:B------:R-:W-:Y:S01]  /*12eb0*/  FMUL R217, R217, UR4 ;  /* 0x00000004d9d97c20 */ /* 0x000fe20008400000 */
[----:B------:R-:W-:Y:S01]  /*12ec0*/  F2FP.SATFINITE.E4M3.F32.PACK_AB_MERGE_C R37, RZ, R220, RZ ;  /* 0x000000dcff25723e */ /* 0x000fe200048070ff */
[----:B------:R-:W-:Y:S01]  /*12ed0*/  FMUL R216, R216, UR4 ;  /* 0x00000004d8d87c20 */ /* 0x000fe20008400000 */
[----:B0-----:R-:W-:Y:S01]  /*12ee0*/  F2FP.SATFINITE.E4M3.F32.PACK_AB_MERGE_C R33, RZ, R218, RZ ;  /* 0x000000daff21723e */ /* 0x001fe200048070ff */
[----:B------:R-:W-:Y:S01]  /*12ef0*/  @!P5 STG.E.U8 desc[UR52][R26.64+0x9], R219 ;  /* 0x000009db1a00d986 */ /* 0x000fe2000c101134 */
[----:B------:R-:W-:-:S03]  /*12f00*/  ISETP.LT.OR P5, PT, R44, 0x2, !P1 ;  /* 0x000000022c00780c */ /* 0x000fc60004fa1670 */
[----:B------:R-:W-:Y:S01]  /*12f10*/  @!P0 STG.E.U8 desc[UR52][R26.64+0x8], R37 ;  /* 0x000008251a008986 */ /* 0x000fe2000c101134 */
[----:B------:R-:W-:-:S03]  /*12f20*/  ISETP.GE.AND P0, PT, R43, 0x89, PT ;  /* 0x000000892b00780c */ /* 0x000fc60003f06270 */
[----:B------:R0:W-:Y:S01]  /*12f30*/  @!P6 STG.E.U8 desc[UR52][R28.64], R33 ;  /* 0x000000211c00e986 */ /* 0x0001e2000c101134 */
[----:B------:R-:W-:Y:S02]  /*12f40*/  ISETP.LT.OR P6, PT, R44, 0x1, !P0 ;  /* 0x000000012c00780c */ /* 0x000fe400047c1670 */
[----:B------:R-:W-:Y:S01]  /*12f50*/  F2FP.SATFINITE.E4M3.F32.PACK_AB_MERGE_C R217, RZ, R217, RZ ;  /* 0x000000d9ffd9723e */ /* 0x000fe200048070ff */
[----:B------:R-:W-:Y:S01]  /*12f60*/  FMUL R215, R215, UR4 ;  /* 0x00000004d7d77c20 */ /* 0x000fe20008400000 */
[----:B------:R-:W-:Y:S01]  /*12f70*/  F2FP.SATFINITE.E4M3.F32.PACK_AB_MERGE_C R35, RZ, R216, RZ ;  /* 0x000000d8ff23723e */ /* 0x000fe200048070ff */
[----:B------:R-:W-:Y:S01]  /*12f80*/  FMUL R214, R214, UR4 ;  /* 0x00000004d6d67c20 */ /* 0x000fe20008400000 */
[----:B------:R-:W-:Y:S01]  /*12f90*/  FMUL R213, R213, UR4 ;  /* 0x00000004d5d57c20 */ /* 0x000fe20008400000 */
[----:B------:R-:W-:Y:S01]  /*12fa0*/  @!P5 STG.E.U8 desc[UR52][R28.64+0x1], R217 ;  /* 0x000001d91c00d986 */ /* 0x000fe2000c101134 */
[----:B------:R-:W-:Y:S02]  /*12fb0*/  ISETP.LT.OR P5, PT, R44, 0x2, !P0 ;  /* 0x000000022c00780c */ /* 0x000fe400047a1670 */
[----:B------:R-:W-:Y:S01]  /*12fc0*/  F2FP.SATFINITE.E4M3.F32.PACK_AB_MERGE_C R215, RZ, R215, RZ ;  /* 0x000000d7ffd7723e */ /* 0x000fe200048070ff */
[----:B------:R-:W-:Y:S01]  /*12fd0*/  FMUL R212, R212, UR4 ;  /* 0x00000004d4d47c20 */ /* 0x000fe20008400000 */
[----:B------:R-:W-:Y:S01]  /*12fe0*/  FMUL R211, R211, UR4 ;  /* 0x00000004d3d37c20 */ /* 0x000fe20008400000 */
[----:B------:R1:W-:Y:S01]  /*12ff0*/  @!P6 STG.E.U8 desc[UR52][R30.64], R35 ;  /* 0x000000231e00e986 */ /* 0x0003e2000c101134 */
[----:B------:R-:W-:-:S02]  /*13000*/  ISETP.LT.OR P6, PT, R44, 0x9, !P1 ;  /* 0x000000092c00780c */ /* 0x000fc40004fc1670 */
[----:B0-----:R-:W-:Y:S01]  /*13010*/  F2FP.SATFINITE.E4M3.F32.PACK_AB_MERGE_C R33, RZ, R214, RZ ;  /* 0x000000d6ff21723e */ /* 0x001fe200048070ff */
[----:B------:R-:W-:Y:S01]  /*13020*/  FMUL R210, R210, UR4 ;  /* 0x00000004d2d27c20 */ /* 0x000fe20008400000 */
[----:B------:R-:W-:Y:S01]  /*13030*/  FMUL R209, R209, UR4 ;  /* 0x00000004d1d17c20 */ /* 0x000fe20008400000 */
        /* <DEDUP_REMOVED lines=9> */
[----:B-1----:R-:W-:Y:S01]  /*130d0*/  F2FP.SATFINITE.E4M3.F32.PACK_AB_MERGE_C R35, RZ, R212, RZ ;  /* 0x000000d4ff23723e */ /* 0x002fe200048070ff */
        /* <DEDUP_REMOVED lines=44> */
[----:B------:R-:W3:Y:S04]  /*133a0*/  LDL.LU R222, [R1+0x18] ;  /* 0x0000180001de7983 */ /* 0x000ee80000300800 */
[----:B------:R0:W-:Y:S01]  /*133b0*/  @!P6 STG.E.U8 desc[UR52][R24.64+0x18], R33 ;  /* 0x000018211800e986 */ /* 0x0001e2000c101134 */
[----:B------:R-:W-:-:S02]  /*133c0*/  ISETP.LT.OR P6, PT, R44, 0x19, !P2 ;  /* 0x000000192c00780c */ /* 0x000fc400057c1670 */
[----:B-1----:R-:W-:Y:S01]  /*133d0*/  F2FP.SATFINITE.E4M3.F32.PACK_AB_MERGE_C R35, RZ, R204, RZ ;  /* 0x000000ccff23723e */ /* 0x002fe200048070ff */
[----:B------:R-:W3:Y:S04]  /*133e0*/  LDL.LU R223, [R1+0x14] ;  /* 0x0000140001df7983 */ /* 0x000ee80000300800 */
[----:B------:R-:W-:Y:S01]  /*133f0*/  @!P5 STG.E.U8 desc[UR52][R24.64+0x19], R205 ;  /* 0x000019cd1800d986 */ /* 0x000fe2000c101134 */
[C---:B------:R-:W-:Y:S02]  /*13400*/  ISETP.LT.OR P5, PT, R44.reuse, 0x1a, !P2 ;  /* 0x0000001a2c00780c */ /* 0x040fe400057a1670 */
[----:B------:R-:W-:Y:S01]  /*13410*/  F2FP.SATFINITE.E4M3.F32.PACK_AB_MERGE_C R203, RZ, R203, RZ ;  /* 0x000000cbffcb723e */ /* 0x000fe200048070ff */
[----:B------:R-:W3:Y:S01]  /*13420*/  LDL.LU R221, [R1+0x10] ;  /* 0x0000100001dd7983 */ /* 0x000ee20000300800 */
[----:B0-----:R-:W-:Y:S01]  /*13430*/  F2FP.SATFINITE.E4M3.F32.PACK_AB_MERGE_C R33, RZ, R202, RZ ;  /* 0x000000caff21723e */ /* 0x001fe200048070ff */
[----:B------:R-:W-:Y:S01]  /*13440*/  FMUL R5, R5, UR4 ;  /* 0x0000000405057c20 */ /* 0x000fe20008400000 */
[----:B------:R-:W-:Y:S01]  /*13450*/  F2FP.SATFINITE.E4M3.F32.PACK_AB_MERGE_C R201, RZ, R201, RZ ;  /* 0x000000c9ffc9723e */ /* 0x000fe200048070ff */
[----:B------:R0:W-:Y:S01]  /*13460*/  @!P6 STG.E.U8 desc[UR52][R26.64+0x18], R35 ;  /* 0x000018231a00e986 */ /* 0x0001e2000c101134 */
[----:B------:R-:W-:Y:S01]  /*13470*/  ISETP.LT.OR P6, PT, R44, 0x11, !P1 ;  /* 0x000000112c00780c */ /* 0x000fe20004fc1670 */
[----:B------:R-:W-:Y:S01]  /*13480*/  FMUL R4, R4, UR4 ;  /* 0x0000000404047c20 */ /* 0x000fe20008400000 */
[----:B------:R-:W-:Y:S01]  /*13490*/  F2FP.SATFINITE.E4M3.F32.PACK_AB_MERGE_C R23, RZ, R23, RZ ;  /* 0x00000017ff17723e */ /* 0x000fe200048070ff */
[----:B------:R-:W-:Y:S01]  /*134a0*/  FMUL R0, R0, UR4 ;  /* 0x0000000400007c20 */ /* 0x000fe20008400000 */
[----:B------:R-:W-:Y:S01]  /*134b0*/  F2FP.SATFINITE.E4M3.F32.PACK_AB_MERGE_C R21, RZ, R21, RZ ;  /* 0x00000015ff15723e */ /* 0x000fe200048070ff */
[----:B------:R-:W-:Y:S01]  /*134c0*/  @!P5 STG.E.U8 desc[UR52][R26.64+0x19], R203 ;  /* 0x000019cb1a00d986 */ /* 0x000fe2000c101134 */
[----:B------:R-:W-:Y:S01]  /*134d0*/  ISETP.LT.OR P5, PT, R44, 0x12, !P1 ;  /* 0x000000122c00780c */ /* 0x000fe20004fa1670 */
[----:B------:R-:W-:Y:S01]  /*134e0*/  FMUL R3, R3, UR4 ;  /* 0x0000000403037c20 */ /* 0x000fe20008400000 */
[----:B------:R-:W-:Y:S01]  /*134f0*/  F2FP.SATFINITE.E4M3.F32.PACK_AB_MERGE_C R19, RZ, R19, RZ ;  /* 0x00000013ff13723e */ /* 0x000fe200048070ff */
[----:B------:R-:W-:Y:S01]  /*13500*/  FMUL R2, R2, UR4 ;  /* 0x0000000402027c20 */ /* 0x000fe20008400000 */
[----:B------:R-:W-:-:S02]  /*13510*/  F2FP.SATFINITE.E4M3.F32.PACK_AB_MERGE_C R17, RZ, R17, RZ ;  /* 0x00000011ff11723e */ /* 0x000fc400048070ff */
[----:B0-----:R-:W-:Y:S01]  /*13520*/  F2FP.SATFINITE.E4M3.F32.PACK_AB_MERGE_C R35, RZ, R200, RZ ;  /* 0x000000c8ff23723e */ /* 0x001fe200048070ff */
[----:B------:R0:W-:Y:S01]  /*13530*/  @!P6 STG.E.U8 desc[UR52][R28.64+0x10], R33 ;  /* 0x000010211c00e986 */ /* 0x0001e2000c101134 */
[C---:B------:R-:W-:Y:S02]  /*13540*/  ISETP.LT.OR P6, PT, R44.reuse, 0x11, !P0 ;  /* 0x000000112c00780c */ /* 0x040fe400047c1670 */
[----:B------:R-:W-:Y:S02]  /*13550*/  F2FP.SATFINITE.E4M3.F32.PACK_AB_MERGE_C R15, RZ, R15, RZ ;  /* 0x0000000fff0f723e */ /* 0x000fe400048070ff */
[----:B------:R-:W-:Y:S01]  /*13560*/  F2FP.SATFINITE.E4M3.F32.PACK_AB_MERGE_C R13, RZ, R13, RZ ;  /* 0x0000000dff0d723e */ /* 0x000fe200048070ff */
[----:B------:R-:W-:Y:S01]  /*13570*/  @!P5 STG.E.U8 desc[UR52][R28.64+0x11], R201 ;  /* 0x000011c91c00d986 */ /* 0x000fe2000c101134 */
[----:B------:R-:W-:Y:S02]  /*13580*/  ISETP.LT.OR P5, PT, R44, 0x12, !P0 ;  /* 0x000000122c00780c */ /* 0x000fe400047a1670 */
[----:B------:R-:W-:-:S02]  /*13590*/  F2FP.SATFINITE.E4M3.F32.PACK_AB_MERGE_C R11, RZ, R11, RZ ;  /* 0x0000000bff0b723e */ /* 0x000fc400048070ff */
[----:B------:R-:W-:Y:S02]  /*135a0*/  F2FP.SATFINITE.E4M3.F32.PACK_AB_MERGE_C R9, RZ, R9, RZ ;  /* 0x00000009ff09723e */ /* 0x000fe400048070ff */
[----:B0-----:R-:W-:Y:S01]  /*135b0*/  F2FP.SATFINITE.E4M3.F32.PACK_AB_MERGE_C R33, RZ, R22, RZ ;  /* 0x00000016ff21723e */ /* 0x001fe200048070ff */
[----:B------:R0:W-:Y:S01]  /*135c0*/  @!P6 STG.E.U8 desc[UR52][R30.64+0x10], R35 ;  /* 0x000010231e00e986 */ /* 0x0001e2000c101134 */
[C---:B------:R-:W-:Y:S02]  /*135d0*/  ISETP.LT.OR P6, PT, R44.reuse, 0x19, !P1 ;  /* 0x000000192c00780c */ /* 0x040fe40004fc1670 */
[----:B------:R-:W-:Y:S02]  /*135e0*/  F2FP.SATFINITE.E4M3.F32.PACK_AB_MERGE_C R7, RZ, R7, RZ ;  /* 0x00000007ff07723e */ /* 0x000fe400048070ff */
[----:B------:R-:W-:Y:S01]  /*135f0*/  F2FP.SATFINITE.E4M3.F32.PACK_AB_MERGE_C R5, RZ, R5, RZ ;  /* 0x00000005ff05723e */ /* 0x000fe200048070ff */
[----:B------:R1:W-:Y:S01]  /*13600*/  @!P5 STG.E.U8 desc[UR52][R30.64+0x11], R23 ;  /* 0x000011171e00d986 */ /* 0x0003e2000c101134 */
[----:B------:R-:W-:-:S02]  /*13610*/  ISETP.LT.OR P5, PT, R44, 0x1a, !P1 ;  /* 0x0000001a2c00780c */ /* 0x000fc40004fa1670 */
[----:B------:R-:W-:Y:S02]  /*13620*/  F2FP.SATFINITE.E4M3.F32.PACK_AB_MERGE_C R3, RZ, R3, RZ ;  /* 0x00000003ff03723e */ /* 0x000fe400048070ff */
[----:B0-----:R-:W-:-:S03]  /*13630*/  F2FP.SATFINITE.E4M3.F32.PACK_AB_MERGE_C R35, RZ, R20, RZ ;  /* 0x00000014ff23723e */ /* 0x001fc600048070ff */
[----:B------:R-:W-:Y:S01]  /*13640*/  @!P6 STG.E.U8 desc[UR52][R28.64+0x18], R33 ;  /* 0x000018211c00e986 */ /* 0x000fe2000c101134 */
[----:B------:R-:W-:Y:S02]  /*13650*/  ISETP.LT.OR P6, PT, R44, 0x19, !P0 ;  /* 0x000000192c00780c */ /* 0x000fe400047c1670 */
[----:B-1----:R-:W-:-:S03]  /*13660*/  F2FP.SATFINITE.E4M3.F32.PACK_AB_MERGE_C R23, RZ, R18, RZ ;  /* 0x00000012ff17723e */ /* 0x002fc600048070ff */
[----:B------:R0:W-:Y:S01]  /*13670*/  @!P5 STG.E.U8 desc[UR52][R28.64+0x19], R21 ;  /* 0x000019151c00d986 */ /* 0x0001e2000c101134 */
[----:B------:R-:W-:-:S07]  /*13680*/  ISETP.LT.OR P5, PT, R44, 0x1a, !P0 ;  /* 0x0000001a2c00780c */ /* 0x000fce00047a1670 */
[----:B------:R-:W-:Y:S01]  /*13690*/  @!P6 STG.E.U8 desc[UR52][R30.64+0x18], R35 ;  /* 0x000018231e00e986 */ /* 0x000fe2000c101134 */
[----:B------:R-:W-:Y:S02]  /*136a0*/  ISETP.LT.OR P6, PT, R44, 0x21, !P3 ;  /* 0x000000212c00780c */ /* 0x000fe40005fc1670 */
[----:B0-----:R-:W-:-:S03]  /*136b0*/  F2FP.SATFINITE.E4M3.F32.PACK_AB_MERGE_C R21, RZ, R16, RZ ;  /* 0x00000010ff15723e */ /* 0x001fc600048070ff */
        /* <DEDUP_REMOVED lines=37> */
[----:B------:R1:W-:Y:S01]  /*13910*/  @!P6 STG.E.U8 desc[UR52][R30.64+0x28], R9 ;  /* 0x000028091e00e986 */ /* 0x0003e2000c101134 */
[----:B------:R-:W-:Y:S02]  /*13920*/  ISETP.LT.OR P6, PT, R44, 0x31, !P3 ;  /* 0x000000312c00780c */ /* 0x000fe40005fc1670 */
[----:B0-----:R-:W-:Y:S01]  /*13930*/  F2FP.SATFINITE.E4M3.F32.PACK_AB_MERGE_C R5, RZ, R0, RZ ;  /* 0x00000000ff05723e */ /* 0x001fe200048070ff */
[----:B--2---:R-:W-:Y:S02]  /*13940*/  FMUL R0, R224, UR4 ;  /* 0x00000004e0007c20 */ /* 0x004fe40008400000 */
[----:B------:R0:W-:Y:S01]  /*13950*/  @!P5 STG.E.U8 desc[UR52][R30.64+0x29], R3 ;  /* 0x000029031e00d986 */ /* 0x0001e2000c101134 */
[----:B------:R-:W-:-:S03]  /*13960*/  ISETP.LT.OR P5, PT, R44, 0x32, !P3 ;  /* 0x000000322c00780c */ /* 0x000fc60005fa1670 */
[----:B------:R-:W2:Y:S01]  /*13970*/  LDL.LU R224, [R1+0x1c] ;  /* 0x00001c0001e07983 */ /* 0x000ea20000300800 */
[----:B-1----:R-:W-:Y:S01]  /*13980*/  F2FP.SATFINITE.E4M3.F32.PACK_AB_MERGE_C R9, RZ, R0, RZ ;  /* 0x00000000ff09723e */ /* 0x002fe200048070ff */
[----:B----4-:R-:W-:Y:S02]  /*13990*/  FMUL R0, R225, UR4 ;  /* 0x00000004e1007c20 */ /* 0x010fe40008400000 */
[----:B------:R1:W-:Y:S01]  /*139a0*/  @!P6 STG.E.U8 desc[UR52][R24.64+0x30], R7 ;  /* 0x000030071800e986 */ /* 0x0003e2000c101134 */
[----:B------:R-:W-:-:S03]  /*139b0*/  ISETP.LT.OR P6, PT, R44, 0x31, !P2 ;  /* 0x000000312c00780c */ /* 0x000fc600057c1670 */
[----:B------:R-:W4:Y:S01]  /*139c0*/  LDL.LU R225, [R1+0x20] ;  /* 0x0000200001e17983 */ /* 0x000f220000300800 */
[----:B0-----:R-:W-:Y:S01]  /*139d0*/  F2FP.SATFINITE.E4M3.F32.PACK_AB_MERGE_C R3, RZ, R0, RZ ;  /* 0x00000000ff03723e */ /* 0x001fe200048070ff */
[----:B---3--:R-:W-:Y:S02]  /*139e0*/  FMUL R0, R226, UR4 ;  /* 0x00000004e2007c20 */ /* 0x008fe40008400000 */
[----:B------:R-:W3:Y:S03]  /*139f0*/  LDL.LU R226, [R1+0x24] ;  /* 0x0000240001e27983 */ /* 0x000ee60000300800 */
[----:B-1----:R-:W-:Y:S01]  /*13a00*/  F2FP.SATFINITE.E4M3.F32.PACK_AB_MERGE_C R7, RZ, R0, RZ ;  /* 0x00000000ff07723e */ /* 0x002fe200048070ff */
[----:B------:R-:W-:Y:S02]  /*13a10*/  FMUL R0, R227, UR4 ;  /* 0x00000004e3007c20 */ /* 0x000fe40008400000 */
[----:B------:R-:W3:Y:S04]  /*13a20*/  LDL.LU R227, [R1+0x28] ;  /* 0x0000280001e37983 */ /* 0x000ee80000300800 */
[----:B------:R0:W-:Y:S01]  /*13a30*/  @!P5 STG.E.U8 desc[UR52][R24.64+0x31], R5 ;  /* 0x000031051800d986 */ /* 0x0001e2000c101134 */
[----:B------:R-:W-:-:S03]  /*13a40*/  ISETP.LT.OR P5, PT, R44, 0x32, !P2 ;  /* 0x000000322c00780c */ /* 0x000fc600057a1670 */
[----:B------:R1:W-:Y:S01]  /*13a50*/  @!P6 STG.E.U8 desc[UR52][R26.64+0x30], R9 ;  /* 0x000030091a00e986 */ /* 0x0003e2000c101134 */
[----:B------:R-:W-:Y:S02]  /*13a60*/  ISETP.LT.OR P6, PT, R44, 0x39, !P3 ;  /* 0x000000392c00780c */ /* 0x000fe40005fc1670 */
[----:B0-----:R-:W-:-:S07]  /*13a70*/  F2FP.SATFINITE.E4M3.F32.PACK_AB_MERGE_C R5, RZ, R0, RZ ;  /* 0x00000000ff05723e */ /* 0x001fce00048070ff */
[----:B------:R0:W-:Y:S01]  /*13a80*/  @!P5 STG.E.U8 desc[UR52][R26.64+0x31], R3 ;  /* 0x000031031a00d986 */ /* 0x0001e2000c101134 */
[----:B------:R-:W-:-:S03]  /*13a90*/  ISETP.LT.OR P5, PT, R44, 0x3a, !P3 ;  /* 0x0000003a2c00780c */ /* 0x000fc60005fa1670 */
[----:B------:R0:W-:Y:S01]  /*13aa0*/  @!P6 STG.E.U8 desc[UR52][R24.64+0x38], R7 ;  /* 0x000038071800e986 */ /* 0x0001e2000c101134 */
[----:B------:R-:W-:-:S09]  /*13ab0*/  ISETP.LT.OR P6, PT, R44, 0x39, !P2 ;  /* 0x000000392c00780c */ /* 0x000fd200057c1670 */
[----:B------:R2:W-:Y:S01]  /*13ac0*/  @!P5 STG.E.U8 desc[UR52][R24.64+0x39], R5 ;  /* 0x000039051800d986 */ /* 0x0005e2000c101134 */
[----:B------:R-:W-:Y:S01]  /*13ad0*/  ISETP.LT.OR P5, PT, R44, 0x3a, !P2 ;  /* 0x0000003a2c00780c */ /* 0x000fe200057a1670 */
[----:B------:R-:W-:Y:S02]  /*13ae0*/  FMUL R0, R221, UR4 ;  /* 0x00000004dd007c20 */ /* 0x000fe40008400000 */
[----:B------:R-:W3:Y:S03]  /*13af0*/  LDL.LU R221, [R1+0x2c] ;  /* 0x00002c0001dd7983 */ /* 0x000ee60000300800 */
[----:B-1----:R-:W-:Y:S01]  /*13b00*/  F2FP.SATFINITE.E4M3.F32.PACK_AB_MERGE_C R9, RZ, R0, RZ ;  /* 0x00000000ff09723e */ /* 0x002fe200048070ff */
[----:B------:R-:W-:Y:S02]  /*13b10*/  FMUL R0, R223, UR4 ;  /* 0x00000004df007c20 */ /* 0x000fe40008400000 */
[----:B------:R-:W3:Y:S03]  /*13b20*/  LDL.LU R223, [R1+0x30] ;  /* 0x0000300001df7983 */ /* 0x000ee60000300800 */
[----:B0-----:R-:W-:Y:S01]  /*13b30*/  F2FP.SATFINITE.E4M3.F32.PACK_AB_MERGE_C R3, RZ, R0, RZ ;  /* 0x00000000ff03723e */ /* 0x001fe200048070ff */
[----:B------:R-:W-:-:S02]  /*13b40*/  FMUL R0, R222, UR4 ;  /* 0x00000004de007c20 */ /* 0x000fc40008400000 */
[----:B------:R-:W3:Y:S03]  /*13b50*/  LDL.LU R222, [R1+0x34] ;  /* 0x0000340001de7983 */ /* 0x000ee60000300800 */
[----:B------:R-:W-:Y:S01]  /*13b60*/  F2FP.SATFINITE.E4M3.F32.PACK_AB_MERGE_C R7, RZ, R0, RZ ;  /* 0x00000000ff07723e */ /* 0x000fe200048070ff */
[----:B------:R0:W-:Y:S04]  /*13b70*/  @!P6 STG.E.U8 desc[UR52][R26.64+0x38], R9 ;  /* 0x000038091a00e986 */ /* 0x0001e8000c101134 */
[----:B------:R1:W-:Y:S01]  /*13b80*/  @!P5 STG.E.U8 desc[UR52][R26.64+0x39], R3 ;  /* 0x000039031a00d986 */ /* 0x0003e2000c101134 */
[----:B--2---:R-:W-:-:S03]  /*13b90*/  FMUL R0, R224, UR4 ;  /* 0x00000004e0007c20 */ /* 0x004fc60008400000 */
[----:B------:R-:W2:Y:S02]  /*13ba0*/  LDL.LU R224, [R1+0x38] ;  /* 0x0000380001e07983 */ /* 0x000ea40000300800 */
[----:B------:R-:W-:Y:S01]  /*13bb0*/  F2FP.SATFINITE.E4M3.F32.PACK_AB_MERGE_C R5, RZ, R0, RZ ;  /* 0x00000000ff05723e */ /* 0x000fe200048070ff */
[----:B----4-:R-:W-:Y:S02]  /*13bc0*/  FMUL R0, R225, UR4 ;  /* 0x00000004e1007c20 */ /* 0x010fe40008400000 */
[----:B------:R-:W4:Y:S03]  /*13bd0*/  LDL.LU R225, [R1+0x3c] ;  /* 0x00003c0001e17983 */ /* 0x000f260000300800 */
[----:B0-----:R-:W-:Y:S01]  /*13be0*/  F2FP.SATFINITE.E4M3.F32.PACK_AB_MERGE_C R9, RZ, R0, RZ ;  /* 0x00000000ff09723e */ /* 0x001fe200048070ff */
[----:B---3--:R-:W-:Y:S02]  /*13bf0*/  FMUL R0, R226, UR4 ;  /* 0x00000004e2007c20 */ /* 0x008fe40008400000 */
[----:B------:R-:W3:Y:S03]  /*13c00*/  LDL.LU R226, [R1+0x40] ;  /* 0x0000400001e27983 */ /* 0x000ee60000300800 */
[----:B-1----:R-:W-:Y:S01]  /*13c10*/  F2FP.SATFINITE.E4M3.F32.PACK_AB_MERGE_C R3, RZ, R0, RZ ;  /* 0x00000000ff03723e */ /* 0x002fe200048070ff */
[----:B------:R-:W-:-:S02]  /*13c20*/  FMUL R0, R227, UR4 ;  /* 0x00000004e3007c20 */ /* 0x000fc40008400000 */
[----:B------:R-:W3:Y:S01]  /*13c30*/  LDL.LU R227, [R1+0x44] ;  /* 0x0000440001e37983 */ /* 0x000ee20000300800 */
[C---:B------:R-:W-:Y:S02]  /*13c40*/  ISETP.LT.OR P6, PT, R44.reuse, 0x31, !P1 ;  /* 0x000000312c00780c */ /* 0x040fe40004fc1670 */
[----:B------:R-:W-:-:S11]  /*13c50*/  ISETP.LT.OR P5, PT, R44, 0x32, !P1 ;  /* 0x000000322c00780c */ /* 0x000fd60004fa1670 */
        /* <DEDUP_REMOVED lines=489> */
[C---:B------:R-:W-:Y:S01]  /*15af0*/  ISETP.LT.OR P5, PT, R44.reuse, 0x92, !P0 ;  /* 0x000000922c00780c */ /* 0x040fe200047a1670 */
[----:B------:R-:W3:Y:S04]  /*15b00*/  LDL.LU R218, [R1+0x1d0] ;  /* 0x0001d00001da7983 */ /* 0x000ee80000300800 */
[----:B------:R-:W3:Y:S04]  /*15b10*/  LDL.LU R219, [R1+0x1d4] ;  /* 0x0001d40001db7983 */ /* 0x000ee80000300800 */
        /* <DEDUP_REMOVED lines=11> */
[----:B------:R-:W-:-:S03]  /*15bd0*/  FMUL R0, R221, UR4 ;  /* 0x00000004dd007c20 */ /* 0x000fc60008400000 */
[----:B------:R-:W3:Y:S02]  /*15be0*/  LDL.LU R221, [R1+0x1dc] ;  /* 0x0001dc0001dd7983 */ /* 0x000ee40000300800 */
[----:B-1----:R-:W-:Y:S01]  /*15bf0*/  F2FP.SATFINITE.E4M3.F32.PACK_AB_MERGE_C R3, RZ, R0, RZ ;  /* 0x00000000ff03723e */ /* 0x002fe200048070ff */
[----:B------:R-:W-:Y:S02]  /*15c00*/  FMUL R0, R223, UR4 ;  /* 0x00000004df007c20 */ /* 0x000fe40008400000 */
[----:B------:R-:W3:Y:S03]  /*15c10*/  LDL.LU R223, [R1+0x1e0] ;  /* 0x0001e00001df7983 */ /* 0x000ee60000300800 */
[----:B0-----:R-:W-:Y:S01]  /*15c20*/  F2FP.SATFINITE.E4M3.F32.PACK_AB_MERGE_C R7, RZ, R0, RZ ;  /* 0x00000000ff07723e */ /* 0x001fe200048070ff */
[----:B------:R-:W-:Y:S01]  /*15c30*/  FMUL R0, R222, UR4 ;  /* 0x00000004de007c20 */ /* 0x000fe20008400000 */
[----:B------:R0:W-:Y:S04]  /*15c40*/  @!P5 STG.E.U8 desc[UR52][R30.64+0x99], R3 ;  /* 0x000099031e00d986 */ /* 0x0001e8000c101134 */
[----:B------:R-:W-:Y:S01]  /*15c50*/  F2FP.SATFINITE.E4M3.F32.PACK_AB_MERGE_C R5, RZ, R0, RZ ;  /* 0x00000000ff05723e */ /* 0x000fe200048070ff */
[----:B------:R-:W3:Y:S01]  /*15c60*/  LDL.LU R222, [R1+0x1e4] ;  /* 0x0001e40001de7983 */ /* 0x000ee20000300800 */
[----:B--2---:R-:W-:-:S03]  /*15c70*/  FMUL R0, R224, UR4 ;  /* 0x00000004e0007c20 */ /* 0x004fc60008400000 */
[----:B------:R-:W2:Y:S02]  /*15c80*/  LDL.LU R224, [R1+0x1e8] ;  /* 0x0001e80001e07983 */ /* 0x000ea40000300800 */
[----:B------:R-:W-:Y:S01]  /*15c90*/  F2FP.SATFINITE.E4M3.F32.PACK_AB_MERGE_C R9, RZ, R0, RZ ;  /* 0x00000000ff09723e */ /* 0x000fe200048070ff */
[----:B----4-:R-:W-:Y:S02]  /*15ca0*/  FMUL R0, R225, UR4 ;  /* 0x00000004e1007c20 */ /* 0x010fe40008400000 */
[----:B------:R-:W4:Y:S03]  /*15cb0*/  LDL.LU R225, [R1+0x1ec] ;  /* 0x0001ec0001e17983 */ /* 0x000f260000300800 */
[----:B0-----:R-:W-:Y:S01]  /*15cc0*/  F2FP.SATFINITE.E4M3.F32.PACK_AB_MERGE_C R3, RZ, R0, RZ ;  /* 0x00000000ff03723e */ /* 0x001fe200048070ff */
[----:B---3--:R-:W-:Y:S02]  /*15cd0*/  FMUL R0, R226, UR4 ;  /* 0x00000004e2007c20 */ /* 0x008fe40008400000 */
[----:B------:R-:W3:Y:S01]  /*15ce0*/  LDL.LU R226, [R1+0x1f0] ;  /* 0x0001f00001e27983 */ /* 0x000ee20000300800 */
[----:B------:R-:W-:-:S03]  /*15cf0*/  FMUL R2, R227, UR4 ;  /* 0x00000004e3027c20 */ /* 0x000fc60008400000 */
[----:B------:R-:W3:Y:S01]  /*15d00*/  LDL.LU R227, [R1+0x1f4] ;  /* 0x0001f40001e37983 */ /* 0x000ee20000300800 */
[C---:B------:R-:W-:Y:S02]  /*15d10*/  ISETP.LT.OR P6, PT, R44.reuse, 0xa1, !P3 ;  /* 0x000000a12c00780c */ /* 0x040fe40005fc1670 */
[----:B------:R-:W-:-:S11]  /*15d20*/  ISETP.LT.OR P5, PT, R44, 0xa2, !P3 ;  /* 0x000000a22c00780c */ /* 0x000fd60005fa1670 */
[----:B------:R-:W-:Y:S01]  /*15d30*/  @!P6 STG.E.U8 desc[UR52][R24.64+0xa0], R7 ;  /* 0x0000a0071800e986 */ /* 0x000fe2000c101134 */
[----:B------:R-:W-:-:S03]  /*15d40*/  ISETP.LT.OR P6, PT, R44, 0xa1, !P2 ;  /* 0x000000a12c00780c */ /* 0x000fc600057c1670 */
[----:B------:R0:W-:Y:S01]  /*15d50*/  @!P5 STG.E.U8 desc[UR52][R24.64+0xa1], R5 ;  /* 0x0000a1051800d986 */ /* 0x0001e2000c101134 */
[----:B------:R-:W-:-:S09]  /*15d60*/  ISETP.LT.OR P5, PT, R44, 0xa2, !P2 ;  /* 0x000000a22c00780c */ /* 0x000fd200057a1670 */
[----:B------:R1:W-:Y:S01]  /*15d70*/  @!P6 STG.E.U8 desc[UR52][R26.64+0xa0], R9 ;  /* 0x0000a0091a00e986 */ /* 0x0003e2000c101134 */
[C---:B------:R-:W-:Y:S02]  /*15d80*/  ISETP.LT.OR P6, PT, R44.reuse, 0xa9, !P3 ;  /* 0x000000a92c00780c */ /* 0x040fe40005fc1670 */
[----:B------:R-:W-:Y:S02]  /*15d90*/  ISETP.LT.OR P3, PT, R44, 0xaa, !P3 ;  /* 0x000000aa2c00780c */ /* 0x000fe40005f61670 */
[----:B0-----:R-:W-:Y:S02]  /*15da0*/  F2FP.SATFINITE.E4M3.F32.PACK_AB_MERGE_C R5, RZ, R0, RZ ;  /* 0x00000000ff05723e */ /* 0x001fe400048070ff */
[----:B------:R-:W-:Y:S01]  /*15db0*/  F2FP.SATFINITE.E4M3.F32.PACK_AB_MERGE_C R7, RZ, R2, RZ ;  /* 0x00000002ff07723e */ /* 0x000fe200048070ff */
[----:B------:R-:W-:Y:S01]  /*15dc0*/  @!P5 STG.E.U8 desc[UR52][R26.64+0xa1], R3 ;  /* 0x0000a1031a00d986 */ /* 0x000fe2000c101134 */
[----:B------:R-:W-:Y:S01]  /*15dd0*/  FMUL R0, R218, UR4 ;  /* 0x00000004da007c20 */ /* 0x000fe20008400000 */
[----:B------:R-:W-:-:S02]  /*15de0*/  ISETP.LT.OR P5, PT, R44, 0xa9, !P2 ;  /* 0x000000a92c00780c */ /* 0x000fc400057a1670 */
[C---:B------:R-:W-:Y:S02]  /*15df0*/  ISETP.LT.OR P2, PT, R44.reuse, 0xaa, !P2 ;  /* 0x000000aa2c00780c */ /* 0x040fe40005741670 */
[----:B------:R0:W-:Y:S01]  /*15e00*/  @!P6 STG.E.U8 desc[UR52][R24.64+0xa8], R5 ;  /* 0x0000a8051800e986 */ /* 0x0001e2000c101134 */
[C---:B------:R-:W-:Y:S01]  /*15e10*/  ISETP.LT.OR P6, PT, R44.reuse, 0xa1, !P1 ;  /* 0x000000a12c00780c */ /* 0x040fe20004fc1670 */
[----:B------:R-:W-:Y:S02]  /*15e20*/  FMUL R2, R219, UR4 ;  /* 0x00000004db027c20 */ /* 0x000fe40008400000 */
[----:B------:R0:W-:Y:S01]  /*15e30*/  @!P3 STG.E.U8 desc[UR52][R24.64+0xa9], R7 ;  /* 0x0000a9071800b986 */ /* 0x0001e2000c101134 */
[----:B------:R-:W-:Y:S02]  /*15e40*/  ISETP.LT.OR P3, PT, R44, 0xa2, !P1 ;  /* 0x000000a22c00780c */ /* 0x000fe40004f61670 */
[----:B-1----:R-:W-:Y:S01]  /*15e50*/  F2FP.SATFINITE.E4M3.F32.PACK_AB_MERGE_C R9, RZ, R0, RZ ;  /* 0x00000000ff09723e */ /* 0x002fe200048070ff */
[----:B------:R-:W-:Y:S01]  /*15e60*/  FMUL R0, R220, UR4 ;  /* 0x00000004dc007c20 */ /* 0x000fe20008400000 */
[----:B------:R-:W-:-:S04]  /*15e70*/  F2FP.SATFINITE.E4M3.F32.PACK_AB_MERGE_C R11, RZ, R2, RZ ;  /* 0x00000002ff0b723e */ /* 0x000fc800048070ff */
[----:B0-----:R-:W-:Y:S01]  /*15e80*/  F2FP.SATFINITE.E4M3.F32.PACK_AB_MERGE_C R5, RZ, R0, RZ ;  /* 0x00000000ff05723e */ /* 0x001fe200048070ff */
[----:B------:R-:W-:Y:S01]  /*15e90*/  @!P5 STG.E.U8 desc[UR52][R26.64+0xa8], R9 ;  /* 0x0000a8091a00d986 */ /* 0x000fe2000c101134 */
[----:B------:R-:W-:-:S03]  /*15ea0*/  ISETP.LT.OR P5, PT, R44, 0xa1, !P0 ;  /* 0x000000a12c00780c */ /* 0x000fc600047a1670 */
[----:B------:R-:W-:Y:S01]  /*15eb0*/  @!P2 STG.E.U8 desc[UR52][R26.64+0xa9], R11 ;  /* 0x0000a90b1a00a986 */ /* 0x000fe2000c101134 */
[----:B------:R-:W-:-:S03]  /*15ec0*/  ISETP.LT.OR P2, PT, R44, 0xa9, !P1 ;  /* 0x000000a92c00780c */ /* 0x000fc60004f41670 */
[----:B------:R-:W-:Y:S01]  /*15ed0*/  @!P6 STG.E.U8 desc[UR52][R28.64+0xa0], R5 ;  /* 0x0000a0051c00e986 */ /* 0x000fe2000c101134 */
[C---:B------:R-:W-:Y:S02]  /*15ee0*/  ISETP.LT.OR P6, PT, R44.reuse, 0xa2, !P0 ;  /* 0x000000a22c00780c */ /* 0x040fe400047c1670 */
[----:B------:R-:W-:Y:S01]  /*15ef0*/  ISETP.LT.OR P1, PT, R44, 0xaa, !P1 ;  /* 0x000000aa2c00780c */ /* 0x000fe20004f21670 */
[----:B------:R-:W-:-:S05]  /*15f00*/  FMUL R3, R221, UR4 ;  /* 0x00000004dd037c20 */ /* 0x000fca0008400000 */
[----:B------:R-:W-:Y:S01]  /*15f10*/  F2FP.SATFINITE.E4M3.F32.PACK_AB_MERGE_C R7, RZ, R3, RZ ;  /* 0x00000003ff07723e */ /* 0x000fe200048070ff */
[----:B------:R-:W-:-:S04]  /*15f20*/  FMUL R0, R223, UR4 ;  /* 0x00000004df007c20 */ /* 0x000fc80008400000 */
[----:B------:R0:W-:Y:S01]  /*15f30*/  @!P3 STG.E.U8 desc[UR52][R28.64+0xa1], R7 ;  /* 0x0000a1071c00b986 */ /* 0x0001e2000c101134 */
[C---:B------:R-:W-:Y:S02]  /*15f40*/  ISETP.LT.OR P3, PT, R44.reuse, 0xa9, !P0 ;  /* 0x000000a92c00780c */ /* 0x040fe40004761670 */
[----:B------:R-:W-:Y:S02]  /*15f50*/  F2FP.SATFINITE.E4M3.F32.PACK_AB_MERGE_C R13, RZ, R0, RZ ;  /* 0x00000000ff0d723e */ /* 0x000fe400048070ff */
[----:B------:R-:W-:Y:S01]  /*15f60*/  ISETP.LT.OR P0, PT, R44, 0xaa, !P0 ;  /* 0x000000aa2c00780c */ /* 0x000fe20004701670 */
[----:B------:R-:W-:-:S05]  /*15f70*/  FMUL R0, R222, UR4 ;  /* 0x00000004de007c20 */ /* 0x000fca0008400000 */
[----:B0-----:R-:W-:Y:S01]  /*15f80*/  F2FP.SATFINITE.E4M3.F32.PACK_AB_MERGE_C R7, RZ, R0, RZ ;  /* 0x00000000ff07723e */ /* 0x001fe200048070ff */
[----:B------:R0:W-:Y:S04]  /*15f90*/  @!P5 STG.E.U8 desc[UR52][R30.64+0xa0], R13 ;  /* 0x0000a00d1e00d986 */ /* 0x0001e8000c101134 */
[----:B------:R0:W-:Y:S01]  /*15fa0*/  @!P6 STG.E.U8 desc[UR52][R30.64+0xa1], R7 ;  /* 0x0000a1071e00e986 */ /* 0x0001e2000c101134 */
[----:B--2---:R-:W-:Y:S01]  /*15fb0*/  FMUL R2, R224, UR4 ;  /* 0x00000004e0027c20 */ /* 0x004fe20008400000 */
[----:B----4-:R-:W-:-:S04]  /*15fc0*/  FMUL R3, R225, UR4 ;  /* 0x00000004e1037c20 */ /* 0x010fc80008400000 */
[----:B------:R-:W-:Y:S01]  /*15fd0*/  F2FP.SATFINITE.E4M3.F32.PACK_AB_MERGE_C R9, RZ, R2, RZ ;  /* 0x00000002ff09723e */ /* 0x000fe200048070ff */
[----:B---3--:R-:W-:Y:S01]  /*15fe0*/  FMUL R4, R226, UR4 ;  /* 0x00000004e2047c20 */ /* 0x008fe20008400000 */
[----:B------:R-:W-:Y:S01]  /*15ff0*/  F2FP.SATFINITE.E4M3.F32.PACK_AB_MERGE_C R3, RZ, R3, RZ ;  /* 0x00000003ff03723e */ /* 0x000fe200048070ff */
[----:B------:R-:W-:-:S03]  /*16000*/  FMUL R5, R227, UR4 ;  /* 0x00000004e3057c20 */ /* 0x000fc60008400000 */
[----:B------:R-:W-:Y:S02]  /*16010*/  F2FP.SATFINITE.E4M3.F32.PACK_AB_MERGE_C R11, RZ, R4, RZ ;  /* 0x00000004ff0b723e */ /* 0x000fe400048070ff */
[----:B------:R-:W-:Y:S01]  /*16020*/  F2FP.SATFINITE.E4M3.F32.PACK_AB_MERGE_C R5, RZ, R5, RZ ;  /* 0x00000005ff05723e */ /* 0x000fe200048070ff */
[----:B------:R0:W-:Y:S04]  /*16030*/  @!P2 STG.E.U8 desc[UR52][R28.64+0xa8], R9 ;  /* 0x0000a8091c00a986 */ /* 0x0001e8000c101134 */
[----:B------:R0:W-:Y:S04]  /*16040*/  @!P1 STG.E.U8 desc[UR52][R28.64+0xa9], R3 ;  /* 0x0000a9031c009986 */ /* 0x0001e8000c101134 */
[----:B------:R0:W-:Y:S04]  /*16050*/  @!P3 STG.E.U8 desc[UR52][R30.64+0xa8], R11 ;  /* 0x0000a80b1e00b986 */ /* 0x0001e8000c101134 */
[----:B------:R0:W-:Y:S02]  /*16060*/  @!P0 STG.E.U8 desc[UR52][R30.64+0xa9], R5 ;  /* 0x0000a9051e008986 */ /* 0x0001e4000c101134 */
.L_x_386:
[----:B------:R-:W-:Y:S05]  /*16070*/  BSYNC B0 ;  /* 0x0000000000007941 */ /* 0x000fea0003800000 */
.L_x_32:
[----:B0-----:R-:W2:Y:S04]  /*16080*/  LDL.LU R3, [R1+0x1f8] ;  /* 0x0001f80001037983 */ /* 0x001ea80000300800 */
[----:B-----5:R-:W2:Y:S01]  /*16090*/  LDL.LU R2, [R1+0x1fc] ;  /* 0x0001fc0001027983 */ /* 0x020ea20000300800 */
[----:B------:R-:W-:Y:S01]  /*160a0*/  ULDC UR6, c[0x0][0xc] ;  /* 0x0000030000067ab9 */ /* 0x000fe20000000800 */
[----:B------:R-:W-:Y:S01]  /*160b0*/  ULDC UR7, c[0x0][0x10] ;  /* 0x0000040000077ab9 */ /* 0x000fe20000000800 */
[----:B------:R-:W2:Y:S01]  /*160c0*/  LDC R5, c[0x0][0x14] ;  /* 0x00000500ff057b82 */ /* 0x000ea20000000800 */
[----:B------:R-:W-:Y:S01]  /*160d0*/  UIMAD.WIDE.U32 UR6, UR6, UR7, URZ ;  /* 0x00000007060672a5 */ /* 0x000fe2000f8e003f */
[----:B------:R-:W-:Y:S01]  /*160e0*/  PRMT R0, RZ, 0x7610, R0 ;  /* 0x00007610ff007816 */ /* 0x000fe20000000000 */
[----:B------:R-:W-:-:S04]  /*160f0*/  UMOV UR61, 0xffffffff ;  /* 0xffffffff003d7882 */ /* 0x000fc80000000000 */
[----:B--2---:R-:W-:-:S04]  /*16100*/  IMAD.WIDE.U32 R2, R5, UR6, R2 ;  /* 0x0000000605027c25 */ /* 0x004fc8000f8e0002 */
[----:B------:R-:W-:Y:S01]  /*16110*/  IMAD R5, R5, UR7, RZ ;  /* 0x0000000705057c24 */ /* 0x000fe2000f8e02ff */
[----:B------:R-:W-:Y:S01]  /*16120*/  ULDC.64 UR6, c[0x0][0x650] ;  /* 0x0001940000067ab9 */ /* 0x000fe20000000a00 */
[----:B------:R-:W-:Y:S01]  /*16130*/  IMAD.MOV.U32 R11, RZ, RZ, R2 ;  /* 0x000000ffff0b7224 */ /* 0x000fe200078e0002 */
[----:B------:R-:W-:Y:S01]  /*16140*/  ISETP.GE.U32.AND P0, PT, R2, UR6, PT ;  /* 0x0000000602007c0c */ /* 0x000fe2000bf06070 */
[----:B------:R-:W-:Y:S02]  /*16150*/  IMAD.IADD R13, R3, 0x1, R5 ;  /* 0x00000001030d7824 */ /* 0x000fe400078e0205 */
[----:B------:R-:W-:-:S03]  /*16160*/  IMAD.MOV.U32 R2, RZ, RZ, -0x1 ;  /* 0xffffffffff027424 */ /* 0x000fc600078e00ff */
[----:B------:R0:W-:Y:S01]  /*16170*/  STL [R1+0x1f8], R13 ;  /* 0x0001f80d01007387 */ /* 0x0001e20000100800 */
[----:B------:R-:W-:-:S03]  /*16180*/  ISETP.GE.U32.AND.EX P0, PT, R13, UR7, PT, P0 ;  /* 0x000000070d007c0c */ /* 0x000fc6000bf06100 */
[----:B------:R0:W-:Y:S04]  /*16190*/  STL [R1+0x1fc], R11 ;  /* 0x0001fc0b01007387 */ /* 0x0001e80000100800 */
[----:B------:R0:W-:Y:S06]  /*161a0*/  STL [R1+0x208], R2 ;  /* 0x0002080201007387 */ /* 0x0001ec0000100800 */
[----:B------:R-:W-:Y:S05]  /*161b0*/  @P0 BRA `(.L_x_387) ;  /* 0x0000000400740947 */ /* 0x000fea0003800000 */
[----:B------:R-:W2:Y:S01]  /*161c0*/  S2R R8, SR_CTAID.X ;  /* 0x0000000000087919 */ /* 0x000ea20000002500 */
[----:B------:R-:W-:Y:S01]  /*161d0*/  ULDC.64 UR12, c[0x0][0x628] ;  /* 0x00018a00000c7ab9 */ /* 0x000fe20000000a00 */
[----:B------:R-:W0:Y:S01]  /*161e0*/  LDC R9, c[0x0][0x144] ;  /* 0x00005100ff097b82 */ /* 0x000e220000000800 */
[----:B------:R-:W-:Y:S01]  /*161f0*/  ULDC UR6, c[0x0][0x150] ;  /* 0x0000540000067ab9 */ /* 0x000fe20000000800 */
[----:B------:R-:W0:Y:S01]  /*16200*/  S2R R12, SR_CTAID.Y ;  /* 0x00000000000c7919 */ /* 0x000e220000002600 */
[----:B------:R-:W-:Y:S01]  /*16210*/  ISETP.NE.U32.AND P0, PT, RZ, UR12, PT ;  /* 0x0000000cff007c0c */ /* 0x000fe2000bf05070 */
[----:B------:R-:W-:Y:S01]  /*16220*/  ULDC UR15, c[0x0][0x630] ;  /* 0x00018c00000f7ab9 */ /* 0x000fe20000000800 */
[----:B------:R-:W-:Y:S02]  /*16230*/  R2UR UR10, R11 ;  /* 0x000000000b0a72ca */ /* 0x000fe400000e0000 */
[----:B------:R-:W-:Y:S01]  /*16240*/  ISETP.NE.AND.EX P0, PT, RZ, UR13, PT, P0 ;  /* 0x0000000dff007c0c */ /* 0x000fe2000bf05300 */
[----:B------:R-:W0:Y:S01]  /*16250*/  LDC.64 R6, c[0x0][0x620] ;  /* 0x00018800ff067b82 */ /* 0x000e220000000a00 */
[----:B------:R-:W-:-:S02]  /*16260*/  R2UR UR11, R13 ;  /* 0x000000000d0b72ca */ /* 0x000fc400000e0000 */
[----:B--2---:R-:W-:-:S05]  /*16270*/  I2FP.F32.U32 R0, R8 ;  /* 0x0000000800007245 */ /* 0x004fca0000201000 */
[----:B------:R-:W-:-:S06]  /*16280*/  FMUL R0, R0, UR6 ;  /* 0x0000000600007c20 */ /* 0x000fcc0008400000 */
[----:B------:R-:W2:Y:S01]  /*16290*/  F2I.U32.TRUNC.NTZ R0, R0 ;  /* 0x0000000000007305 */ /* 0x000ea2000020f000 */
        /* <DEDUP_REMOVED lines=13> */
.L_x_388:
[----:B------:R-:W-:Y:S01]  /*16370*/  USHF.R.U64 UR61, UR10, UR15, UR11 ;  /* 0x0000000f0a3d7299 */ /* 0x000fe2000800120b */
[----:B------:R-:W5:Y:S01]  /*16380*/  LDC.64 R20, c[0x0][0x640] ;  /* 0x00019000ff147b82 */ /* 0x000f620000000a00 */
[----:B------:R-:W-:Y:S01]  /*16390*/  USHF.R.U32.HI UR6, URZ, UR15, UR11 ;  /* 0x0000000f3f067299 */ /* 0x000fe2000801160b */
[----:B--2---:R-:W-:Y:S02]  /*163a0*/  IMAD.MOV R10, RZ, RZ, -R0 ;  /* 0x000000ffff0a7224 */ /* 0x004fe400078e0a00 */
[----:B0-----:R-:W-:Y:S01]  /*163b0*/  IMAD.MOV.U32 R2, RZ, RZ, R11 ;  /* 0x000000ffff027224 */ /* 0x001fe200078e000b */
[----:B------:R-:W-:Y:S01]  /*163c0*/  IADD3 R5, P0, RZ, -UR61, RZ ;  /* 0x8000003dff057c10 */ /* 0x000fe2000ff1e0ff */
[----:B------:R-:W-:Y:S02]  /*163d0*/  IMAD R17, R9, R10, R8 ;  /* 0x0000000a09117224 */ /* 0x000fe400078e0208 */
[----:B------:R-:W0:Y:S02]  /*163e0*/  LDC R4, c[0x0][0x618] ;  /* 0x00018600ff047b82 */ /* 0x000e240000000800 */
[----:B------:R-:W-:Y:S01]  /*163f0*/  IMAD.X R3, RZ, RZ, ~UR6, P0 ;  /* 0x80000006ff037e24 */ /* 0x000fe200080e06ff */
[----:B------:R-:W-:-:S03]  /*16400*/  ULDC UR6, c[0x0][0x154] ;  /* 0x0000550000067ab9 */ /* 0x000fc60000000800 */
[-C--:B------:R-:W-:Y:S02]  /*16410*/  IMAD R0, R3, R6.reuse, RZ ;  /* 0x0000000603007224 */ /* 0x080fe400078e02ff */
[----:B------:R-:W2:Y:S01]  /*16420*/  LDC R14, c[0x0][0x608] ;  /* 0x00018200ff0e7b82 */ /* 0x000ea20000000800 */
[----:B------:R-:W-:Y:S02]  /*16430*/  IMAD.MOV.U32 R3, RZ, RZ, R13 ;  /* 0x000000ffff037224 */ /* 0x000fe400078e000d */
[----:B------:R-:W-:-:S05]  /*16440*/  IMAD.WIDE.U32 R2, R5, R6, R2 ;  /* 0x0000000605027225 */ /* 0x000fca00078e0002 */
[----:B------:R-:W1:Y:S01]  /*16450*/  LDC R18, c[0x0][0x658] ;  /* 0x00019600ff127b82 */ /* 0x000e620000000800 */
[----:B------:R-:W-:Y:S01]  /*16460*/  IMAD R5, R5, R7, R0 ;  /* 0x0000000705057224 */ /* 0x000fe200078e0200 */
[----:B------:R-:W-:Y:S01]  /*16470*/  I2FP.F32.U32 R0, R12 ;  /* 0x0000000c00007245 */ /* 0x000fe20000201000 */
[----:B------:R-:W-:Y:S01]  /*16480*/  IMAD.MOV.U32 R7, RZ, RZ, 0x1 ;  /* 0x00000001ff077424 */ /* 0x000fe200078e00ff */
[----:B-----5:R-:W-:Y:S01]  /*16490*/  ISETP.NE.U32.AND P0, PT, R20, RZ, PT ;  /* 0x000000ff1400720c */ /* 0x020fe20003f05070 */
[----:B------:R-:W-:Y:S02]  /*164a0*/  IMAD.IADD R3, R3, 0x1, R5 ;  /* 0x0000000103037824 */ /* 0x000fe400078e0205 */
[----:B------:R-:W-:Y:S01]  /*164b0*/  FMUL R0, R0, UR6 ;  /* 0x0000000600007c20 */ /* 0x000fe20008400000 */
[----:B------:R-:W3:Y:S01]  /*164c0*/  LDC R15, c[0x0][0x148] ;  /* 0x00005200ff0f7b82 */ /* 0x000ee20000000800 */
[----:B------:R-:W-:Y:S01]  /*164d0*/  ISETP.NE.AND.EX P0, PT, R21, RZ, PT, P0 ;  /* 0x000000ff1500720c */ /* 0x000fe20003f05300 */
[----:B------:R-:W-:Y:S01]  /*164e0*/  IMAD.MOV.U32 R5, RZ, RZ, -0x1 ;  /* 0xffffffffff057424 */ /* 0x000fe200078e00ff */
[-CC-:B0-----:R-:W-:Y:S01]  /*164f0*/  SHF.R.U64 R10, R2, R4.reuse, R3.reuse ;  /* 0x00000004020a7219 */ /* 0x181fe20000001203 */
[----:B------:R0:W0:Y:S01]  /*16500*/  F2I.U32.TRUNC.NTZ R13, R0 ;  /* 0x00000000000d7305 */ /* 0x000022000020f000 */
[----:B------:R-:W-:-:S03]  /*16510*/  SHF.R.U32.HI R3, RZ, R4, R3 ;  /* 0x00000004ff037219 */ /* 0x000fc60000011603 */
[----:B------:R-:W0:Y:S01]  /*16520*/  LDC R16, c[0x0][0x600] ;  /* 0x00018000ff107b82 */ /* 0x000e220000000800 */
[-CC-:B--2---:R-:W-:Y:S02]  /*16530*/  SHF.R.U64 R8, R10, R14.reuse, R3.reuse ;  /* 0x0000000e0a087219 */ /* 0x184fe40000001203 */
[----:B------:R-:W-:-:S05]  /*16540*/  SHF.R.U32.HI R3, RZ, R14, R3 ;  /* 0x0000000eff037219 */ /* 0x000fca0000011603 */
[----:B------:R-:W2:Y:S01]  /*16550*/  LDC R22, c[0x0][0x648] ;  /* 0x00019200ff167b82 */ /* 0x000ea20000000800 */
[-CC-:B-1----:R-:W-:Y:S02]  /*16560*/  SHF.R.U64 R11, R8, R18.reuse, R3.reuse ;  /* 0x00000012080b7219 */ /* 0x182fe40000001203 */
[-C--:B------:R-:W-:Y:S02]  /*16570*/  SHF.L.U32 R5, R5, R18.reuse, RZ ;  /* 0x0000001205057219 */ /* 0x080fe400000006ff */
[-C--:B------:R-:W-:Y:S01]  /*16580*/  SHF.R.U32.HI R3, RZ, R18.reuse, R3 ;  /* 0x00000012ff037219 */ /* 0x080fe20000011603 */
[----:B------:R-:W-:Y:S01]  /*16590*/  IMAD.MOV.U32 R2, RZ, RZ, R11 ;  /* 0x000000ffff027224 */ /* 0x000fe200078e000b */
[----:B------:R-:W-:Y:S01]  /*165a0*/  SHF.L.U32 R42, R7, R18, RZ ;  /* 0x00000012072a7219 */ /* 0x000fe200000006ff */
[----:B------:R-:W1:Y:S01]  /*165b0*/  LDC R23, c[0x0][0x638] ;  /* 0x00018e00ff177b82 */ /* 0x000e620000000800 */
[----:B------:R-:W-:-:S07]  /*165c0*/  LOP3.LUT R19, RZ, R5, RZ, 0x33, !PT ;  /* 0x00000005ff137212 */ /* 0x000fce00078e33ff */
[----:B------:R-:W0:Y:S01]  /*165d0*/  LDC R24, c[0x0][0x610] ;  /* 0x00018400ff187b82 */ /* 0x000e220000000800 */
[----:B------:R-:W-:Y:S05]  /*165e0*/  @!P0 BRA `(.L_x_389) ;  /* 0x0000000000288947 */ /* 0x000fea0003800000 */
[----:B0-----:R-:W0:Y:S02]  /*165f0*/  LDC R0, c[0x0][0x64c] ;  /* 0x00019300ff007b82 */ /* 0x001e240000000800 */
[----:B0-----:R-:W-:-:S05]  /*16600*/  IADD3 R7, P0, R11, R0, RZ ;  /* 0x000000000b077210 */ /* 0x001fca0007f1e0ff */
        /* <DEDUP_REMOVED lines=8> */
.L_x_389:
[----:B0-2---:R-:W-:Y:S01]  /*16690*/  SHF.R.U64 R0, R2, R22, R3 ;  /* 0x0000001602007219 */ /* 0x005fe20000001203 */
[----:B------:R-:W-:Y:S01]  /*166a0*/  VIADD R5, R16, 0xffffffff ;  /* 0xffffffff10057836 */ /* 0x000fe20000000000 */
[----:B------:R-:W-:Y:S01]  /*166b0*/  LOP3.LUT R3, R8, R19, RZ, 0xc0, !PT ;  /* 0x0000001308037212 */ /* 0x000fe200078ec0ff */
[----:B------:R-:W-:Y:S02]  /*166c0*/  IMAD.MOV R13, RZ, RZ, -R13 ;  /* 0x000000ffff0d7224 */ /* 0x000fe400078e0a0d */
[----:B------:R-:W-:Y:S02]  /*166d0*/  IMAD.MOV R2, RZ, RZ, -R0 ;  /* 0x000000ffff027224 */ /* 0x000fe400078e0a00 */
[----:B------:R-:W-:Y:S01]  /*166e0*/  IMAD R42, R42, R0, R3 ;  /* 0x000000002a2a7224 */ /* 0x000fe200078e0203 */
[----:B------:R-:W-:Y:S01]  /*166f0*/  LOP3.LUT R3, R10, R5, RZ, 0xc0, !PT ;  /* 0x000000050a037212 */ /* 0x000fe200078ec0ff */
[----:B---3--:R-:W-:Y:S02]  /*16700*/  @P4 IMAD R17, R15, R13, R12 ;  /* 0x0000000d0f114224 */ /* 0x008fe400078e020c */
[----:B-1----:R-:W-:-:S02]  /*16710*/  IMAD R0, R2, R23, R11 ;  /* 0x0000001702007224 */ /* 0x002fc400078e020b */
[----:B------:R-:W-:Y:S02]  /*16720*/  IMAD.MOV.U32 R2, RZ, RZ, 0x1 ;  /* 0x00000001ff027424 */ /* 0x000fe400078e00ff */
[----:B------:R-:W-:Y:S02]  /*16730*/  IMAD R42, R42, R24, R17 ;  /* 0x000000182a2a7224 */ /* 0x000fe400078e0211 */
[----:B------:R-:W-:Y:S01]  /*16740*/  IMAD R3, R0, R16, R3 ;  /* 0x0000001000037224 */ /* 0x000fe200078e0203 */
[----:B------:R-:W-:-:S04]  /*16750*/  PRMT R0, R2, 0x7610, R0 ;  /* 0x0000761002007816 */ /* 0x000fc80000000000 */
[----:B------:R-:W-:Y:S02]  /*16760*/  SEL R2, R3, R42, !P4 ;  /* 0x0000002a03027207 */ /* 0x000fe40006000000 */
[----:B------:R-:W-:-:S03]  /*16770*/  SEL R42, R42, R3, !P4 ;  /* 0x000000032a2a7207 */ /* 0x000fc60006000000 */
[----:B------:R2:W-:Y:S04]  /*16780*/  STL [R1+0x208], R2 ;  /* 0x0002080201007387 */ /* 0x0005e80000100800 */
.L_x_387:
[----:B------:R0:W-:Y:S01]  /*16790*/  STL [R1+0x204], R42 ;  /* 0x0002042a01007387 */ /* 0x0001e20000100800 */
[----:B------:R-:W-:-:S13]  /*167a0*/  LOP3.LUT P0, RZ, R0, 0xff, RZ, 0xc0, !PT ;  /* 0x000000ff00ff7812 */ /* 0x000fda000780c0ff */
[----:B0-----:R-:W-:Y:S05]  /*167b0*/  @P0 BRA `(.L_x_390) ;  /* 0xfffffea800a80947 */ /* 0x001fea000383ffff */
[----:B------:R-:W-:Y:S05]  /*167c0*/  EXIT ;  /* 0x000000000000794d */ /* 0x000fea0003800000 */
.L_x_4:
[----:B------:R-:W2:Y:S01]  /*167d0*/  LDL R15, [R1+0x1fc] ;  /* 0x0001fc00010f7983 */ /* 0x000ea20000100800 */
[----:B------:R-:W-:-:S03]  /*167e0*/  ULDC.64 UR4, c[0x0][0x650] ;  /* 0x0001940000047ab9 */ /* 0x000fc60000000a00 */
[----:B------:R-:W3:Y:S01]  /*167f0*/  LDL R18, [R1+0x1f8] ;  /* 0x0001f80001127983 */ /* 0x000ee20000100800 */
[----:B------:R-:W-:Y:S01]  /*16800*/  PRMT R0, RZ, 0x7610, R0 ;  /* 0x00007610ff007816 */ /* 0x000fe20000000000 */
[----:B------:R-:W-:Y:S02]  /*16810*/  IMAD.MOV.U32 R4, RZ, RZ, -0x1 ;  /* 0xffffffffff047424 */ /* 0x000fe400078e00ff */
[----:B------:R-:W-:Y:S02]  /*16820*/  IMAD.MOV.U32 R5, RZ, RZ, -0x1 ;  /* 0xffffffffff057424 */ /* 0x000fe400078e00ff */
[----:B------:R-:W-:Y:S01]  /*16830*/  IMAD.MOV.U32 R6, RZ, RZ, -0x1 ;  /* 0xffffffffff067424 */ /* 0x000fe200078e00ff */
[----:B--2---:R-:W-:-:S04]  /*16840*/  ISETP.GE.U32.AND P0, PT, R15, UR4, PT ;  /* 0x000000040f007c0c */ /* 0x004fc8000bf06070 */
[----:B---3--:R-:W-:-:S13]  /*16850*/  ISETP.GE.U32.AND.EX P0, PT, R18, UR5, PT, P0 ;  /* 0x0000000512007c0c */ /* 0x008fda000bf06100 */
[----:B------:R-:W-:Y:S05]  /*16860*/  @P0 BRA `(.L_x_391) ;  /* 0x0000000400640947 */ /* 0x000fea0003800000 */
[----:B------:R-:W0:Y:S01]  /*16870*/  LDC.64 R12, c[0x0][0x628] ;  /* 0x00018a00ff0c7b82 */ /* 0x000e220000000a00 */
[----:B------:R-:W-:Y:S02]  /*16880*/  IMAD.MOV.U32 R8, RZ, RZ, R15 ;  /* 0x000000ffff087224 */ /* 0x000fe400078e000f */
[----:B------:R-:W-:-:S05]  /*16890*/  IMAD.MOV.U32 R9, RZ, RZ, R18 ;  /* 0x000000ffff097224 */ /* 0x000fca00078e0012 */
[----:B------:R-:W1:Y:S08]  /*168a0*/  LDC R14, c[0x0][0x630] ;  /* 0x00018c00ff0e7b82 */ /* 0x000e700000000800 */
[----:B------:R-:W2:Y:S01]  /*168b0*/  LDC.64 R16, c[0x0][0x620] ;  /* 0x00018800ff107b82 */ /* 0x000ea20000000a00 */
[----:B0-----:R-:W-:-:S04]  /*168c0*/  ISETP.NE.U32.AND P0, PT, R12, RZ, PT ;  /* 0x000000ff0c00720c */ /* 0x001fc80003f05070 */
[----:B------:R-:W-:-:S13]  /*168d0*/  ISETP.NE.AND.EX P0, PT, R13, RZ, PT, P0 ;  /* 0x000000ff0d00720c */ /* 0x000fda0003f05300 */
[----:B-12---:R-:W-:Y:S05]  /*168e0*/  @!P0 BRA `(.L_x_392) ;  /* 0x0000000000288947 */ /* 0x006fea0003800000 */
[----:B------:R-:W0:Y:S02]  /*168f0*/  LDC R0, c[0x0][0x634] ;  /* 0x00018d00ff007b82 */ /* 0x000e240000000800 */
        /* <DEDUP_REMOVED lines=9> */
.L_x_392:
[-CC-:B------:R-:W-:Y:S01]  /*16990*/  SHF.R.U64 R11, R8, R14.reuse, R9.reuse ;  /* 0x0000000e080b7219 */ /* 0x180fe20000001209 */
[----:B------:R-:W0:Y:S01]  /*169a0*/  LDC R6, c[0x0][0x618] ;  /* 0x00018600ff067b82 */ /* 0x000e220000000800 */
[----:B------:R-:W-:Y:S01]  /*169b0*/  SHF.R.U32.HI R0, RZ, R14, R9 ;  /* 0x0000000eff007219 */ /* 0x000fe20000011609 */
[----:B------:R-:W-:Y:S01]  /*169c0*/  ULDC UR4, c[0x0][0x150] ;  /* 0x0000540000047ab9 */ /* 0x000fe20000000800 */
[----:B------:R-:W-:Y:S01]  /*169d0*/  IADD3 R3, P0, RZ, -R11, RZ ;  /* 0x8000000bff037210 */ /* 0x000fe20007f1e0ff */
[----:B------:R-:W-:Y:S01]  /*169e0*/  IMAD.MOV.U32 R4, RZ, RZ, R15 ;  /* 0x000000ffff047224 */ /* 0x000fe200078e000f */
[----:B------:R-:W-:Y:S01]  /*169f0*/  I2FP.F32.U32 R8, R2 ;  /* 0x0000000200087245 */ /* 0x000fe20000201000 */
[----:B------:R-:W-:Y:S02]  /*16a00*/  IMAD.MOV.U32 R5, RZ, RZ, R18 ;  /* 0x000000ffff057224 */ /* 0x000fe400078e0012 */
[----:B------:R-:W1:Y:S01]  /*16a10*/  LDC.64 R20, c[0x0][0x640] ;  /* 0x00019000ff147b82 */ /* 0x000e620000000a00 */
[----:B------:R-:W-:-:S02]  /*16a20*/  IMAD.X R7, RZ, RZ, ~R0, P0 ;  /* 0x000000ffff077224 */ /* 0x000fc400000e0e00 */
[----:B------:R-:W-:Y:S01]  /*16a30*/  FMUL R9, R8, UR4 ;  /* 0x0000000408097c20 */ /* 0x000fe20008400000 */
[----:B------:R-:W-:Y:S01]  /*16a40*/  IMAD.WIDE.U32 R4, R3, R16, R4 ;  /* 0x0000001003047225 */ /* 0x000fe200078e0004 */
[----:B------:R-:W-:-:S03]  /*16a50*/  ULDC UR4, c[0x0][0x154] ;  /* 0x0000550000047ab9 */ /* 0x000fc60000000800 */
[----:B------:R-:W-:Y:S01]  /*16a60*/  IMAD R0, R7, R16, RZ ;  /* 0x0000001007007224 */ /* 0x000fe200078e02ff */
[----:B------:R-:W2:Y:S01]  /*16a70*/  LDC R13, c[0x0][0x144] ;  /* 0x00005100ff0d7b82 */ /* 0x000ea20000000800 */
[----:B------:R-:W3:Y:S02]  /*16a80*/  F2I.U32.TRUNC.NTZ R9, R9 ;  /* 0x0000000900097305 */ /* 0x000ee4000020f000 */
[----:B------:R-:W-:-:S04]  /*16a90*/  IMAD R3, R3, R17, R0 ;  /* 0x0000001103037224 */ /* 0x000fc800078e0200 */
[----:B------:R-:W-:Y:S01]  /*16aa0*/  IMAD.IADD R3, R5, 0x1, R3 ;  /* 0x0000000105037824 */ /* 0x000fe200078e0203 */
[----:B------:R-:W4:Y:S04]  /*16ab0*/  LDC R12, c[0x0][0x608] ;  /* 0x00018200ff0c7b82 */ /* 0x000f280000000800 */
[----:B0-----:R-:W-:Y:S02]  /*16ac0*/  SHF.R.U64 R8, R4, R6, R3 ;  /* 0x0000000604087219 */ /* 0x001fe40000001203 */
[----:B------:R-:W-:Y:S02]  /*16ad0*/  I2FP.F32.U32 R4, R10 ;  /* 0x0000000a00047245 */ /* 0x000fe40000201000 */
[----:B------:R-:W0:Y:S01]  /*16ae0*/  LDC R7, c[0x0][0x658] ;  /* 0x00019600ff077b82 */ /* 0x000e220000000800 */
[----:B-1----:R-:W-:Y:S01]  /*16af0*/  ISETP.NE.U32.AND P0, PT, R20, RZ, PT ;  /* 0x000000ff1400720c */ /* 0x002fe20003f05070 */
[----:B---3--:R-:W-:Y:S01]  /*16b00*/  IMAD.MOV R0, RZ, RZ, -R9 ;  /* 0x000000ffff007224 */ /* 0x008fe200078e0a09 */
[----:B------:R-:W-:Y:S01]  /*16b10*/  SHF.R.U32.HI R3, RZ, R6, R3 ;  /* 0x00000006ff037219 */ /* 0x000fe20000011603 */
[----:B------:R-:W-:Y:S01]  /*16b20*/  FMUL R4, R4, UR4 ;  /* 0x0000000404047c20 */ /* 0x000fe20008400000 */
[----:B------:R-:W-:Y:S01]  /*16b30*/  ISETP.NE.AND.EX P0, PT, R21, RZ, PT, P0 ;  /* 0x000000ff1500720c */ /* 0x000fe20003f05300 */
[----:B------:R-:W-:-:S02]  /*16b40*/  IMAD.MOV.U32 R6, RZ, RZ, -0x1 ;  /* 0xffffffffff067424 */ /* 0x000fc400078e00ff */
[----:B------:R-:W1:Y:S01]  /*16b50*/  LDC R17, c[0x0][0x148] ;  /* 0x00005200ff117b82 */ /* 0x000e620000000800 */
[----:B--2---:R-:W-:Y:S02]  /*16b60*/  IMAD R19, R13, R0, R2 ;  /* 0x000000000d137224 */ /* 0x004fe400078e0202 */
[----:B------:R-:W-:-:S05]  /*16b70*/  IMAD.MOV.U32 R2, RZ, RZ, 0x1 ;  /* 0x00000001ff027424 */ /* 0x000fca00078e00ff */
[----:B------:R-:W2:Y:S01]  /*16b80*/  LDC R14, c[0x0][0x600] ;  /* 0x00018000ff0e7b82 */ /* 0x000ea20000000800 */
[-CC-:B----4-:R-:W-:Y:S02]  /*16b90*/  SHF.R.U64 R13, R8, R12.reuse, R3.reuse ;  /* 0x0000000c080d7219 */ /* 0x190fe40000001203 */
[----:B------:R-:W-:Y:S02]  /*16ba0*/  SHF.R.U32.HI R0, RZ, R12, R3 ;  /* 0x0000000cff007219 */ /* 0x000fe40000011603 */
[----:B------:R3:W4:Y:S03]  /*16bb0*/  F2I.U32.TRUNC.NTZ R12, R4 ;  /* 0x00000004000c7305 */ /* 0x000726000020f000 */
[----:B------:R-:W1:Y:S01]  /*16bc0*/  LDC R16, c[0x0][0x648] ;  /* 0x00019200ff107b82 */ /* 0x000e620000000800 */
[-C--:B0-----:R-:W-:Y:S02]  /*16bd0*/  SHF.R.U64 R15, R13, R7.reuse, R0 ;  /* 0x000000070d0f7219 */ /* 0x081fe40000001200 */
[----:B------:R-:W-:-:S02]  /*16be0*/  SHF.L.U32 R6, R6, R7, RZ ;  /* 0x0000000706067219 */ /* 0x000fc400000006ff */
[-C--:B------:R-:W-:Y:S01]  /*16bf0*/  SHF.L.U32 R22, R2, R7.reuse, RZ ;  /* 0x0000000702167219 */ /* 0x080fe200000006ff */
[----:B------:R-:W-:Y:S01]  /*16c00*/  IMAD.MOV.U32 R2, RZ, RZ, R15 ;  /* 0x000000ffff027224 */ /* 0x000fe200078e000f */
[----:B------:R-:W-:Y:S01]  /*16c10*/  SHF.R.U32.HI R3, RZ, R7, R0 ;  /* 0x00000007ff037219 */ /* 0x000fe20000011600 */
[----:B------:R-:W0:Y:S01]  /*16c20*/  LDC R18, c[0x0][0x638] ;  /* 0x00018e00ff127b82 */ /* 0x000e220000000800 */
[----:B------:R-:W-:-:S07]  /*16c30*/  LOP3.LUT R24, RZ, R6, RZ, 0x33, !PT ;  /* 0x00000006ff187212 */ /* 0x000fce00078e33ff */
[----:B------:R-:W0:Y:S01]  /*16c40*/  LDC R23, c[0x0][0x610] ;  /* 0x00018400ff177b82 */ /* 0x000e220000000800 */
[----:B---34-:R-:W-:Y:S05]  /*16c50*/  @!P0 BRA `(.L_x_393) ;  /* 0x0000000000288947 */ /* 0x018fea0003800000 */
[----:B------:R-:W3:Y:S02]  /*16c60*/  LDC R0, c[0x0][0x64c] ;  /* 0x00019300ff007b82 */ /* 0x000ee40000000800 */
[----:B---3--:R-:W-:-:S05]  /*16c70*/  IADD3 R7, P0, R15, R0, RZ ;  /* 0x000000000f077210 */ /* 0x008fca0007f1e0ff */
        /* <DEDUP_REMOVED lines=8> */
.L_x_393:
[----:B-1----:R-:W-:Y:S01]  /*16d00*/  SHF.R.U64 R3, R2, R16, R3 ;  /* 0x0000001002037219 */ /* 0x002fe20000001203 */
[----:B--2---:R-:W-:Y:S01]  /*16d10*/  VIADD R5, R14, 0xffffffff ;  /* 0xffffffff0e057836 */ /* 0x004fe20000000000 */
[----:B------:R-:W-:Y:S01]  /*16d20*/  LOP3.LUT R0, R13, R24, RZ, 0xc0, !PT ;  /* 0x000000180d007212 */ /* 0x000fe200078ec0ff */
[----:B------:R-:W-:Y:S02]  /*16d30*/  IMAD.MOV R12, RZ, RZ, -R12 ;  /* 0x000000ffff0c7224 */ /* 0x000fe400078e0a0c */
[----:B------:R-:W-:Y:S02]  /*16d40*/  IMAD.MOV R2, RZ, RZ, -R3 ;  /* 0x000000ffff027224 */ /* 0x000fe400078e0a03 */
[----:B------:R-:W-:Y:S01]  /*16d50*/  IMAD R4, R22, R3, R0 ;  /* 0x0000000316047224 */ /* 0x000fe200078e0200 */
[----:B------:R-:W-:Y:S01]  /*16d60*/  LOP3.LUT R3, R8, R5, RZ, 0xc0, !PT ;  /* 0x0000000508037212 */ /* 0x000fe200078ec0ff */
[----:B------:R-:W-:Y:S02]  /*16d70*/  @P4 IMAD R19, R17, R12, R10 ;  /* 0x0000000c11134224 */ /* 0x000fe400078e020a */
[----:B0-----:R-:W-:-:S02]  /*16d80*/  IMAD R0, R2, R18, R15 ;  /* 0x0000001202007224 */ /* 0x001fc400078e020f */
[----:B------:R-:W-:Y:S02]  /*16d90*/  IMAD R4, R4, R23, R19 ;  /* 0x0000001704047224 */ /* 0x000fe400078e0213 */
[----:B------:R-:W-:Y:S02]  /*16da0*/  IMAD R3, R0, R14, R3 ;  /* 0x0000000e00037224 */ /* 0x000fe400078e0203 */
[----:B------:R-:W-:Y:S02]  /*16db0*/  IMAD.MOV.U32 R2, RZ, RZ, 0x1 ;  /* 0x00000001ff027424 */ /* 0x000fe400078e00ff */
[----:B------:R-:W-:Y:S01]  /*16dc0*/  IMAD.MOV.U32 R6, RZ, RZ, R11 ;  /* 0x000000ffff067224 */ /* 0x000fe200078e000b */
[----:B------:R-:W-:Y:S02]  /*16dd0*/  SEL R5, R3, R4, !P4 ;  /* 0x0000000403057207 */ /* 0x000fe40006000000 */
[----:B------:R-:W-:Y:S02]  /*16de0*/  PRMT R0, R2, 0x7610, R0 ;  /* 0x0000761002007816 */ /* 0x000fe40000000000 */
[----:B------:R-:W-:-:S07]  /*16df0*/  SEL R4, R4, R3, !P4 ;  /* 0x0000000304047207 */ /* 0x000fce0006000000 */
.L_x_391:
[----:B------:R-:W-:-:S08]  /*16e00*/  NOP ;  /* 0x0000000000007918 */ /* 0x000fd00000000000 */
[----:B------:R-:W0:-:S00]  /*16e10*/  USETMAXREG.DEALLOC.CTAPOOL 0x28 ;  /* 0x00000028000079c8 */ /* 0x000e0000080e0500 */
[----:B------:R-:W-:-:S13]  /*16e20*/  ISETP.NE.AND P0, PT, RZ, UR8, PT ;  /* 0x00000008ff007c0c */ /* 0x000fda000bf05270 */
[----:B------:R-:W-:Y:S05]  /*16e30*/  @P0 EXIT ;  /* 0x000000000000094d */ /* 0x000fea0003800000 */
[----:B0-----:R-:W-:Y:S01]  /*16e40*/  LOP3.LUT P0, RZ, R0, 0xff, RZ, 0xc0, !PT ;  /* 0x000000ff00ff7812 */ /* 0x001fe2000780c0ff */
[----:B------:R-:W-:Y:S02]  /*16e50*/  IMAD.MOV.U32 R0, RZ, RZ, 0x1 ;  /* 0x00000001ff007424 */ /* 0x000fe400078e00ff */
[----:B------:R-:W-:-:S10]  /*16e60*/  IMAD.MOV.U32 R10, RZ, RZ, RZ ;  /* 0x000000ffff0a7224 */ /* 0x000fd400078e00ff */
[----:B------:R-:W-:Y:S05]  /*16e70*/  @!P0 BRA `(.L_x_394) ;  /* 0x0000000c00548947 */ /* 0x000fea0003800000 */
[----:B------:R-:W0:Y:S01]  /*16e80*/  LDC R0, c[0x0][0x28c] ;  /* 0x0000a300ff007b82 */ /* 0x000e220000000800 */
[----:B------:R-:W1:Y:S01]  /*16e90*/  S2R R2, SR_TID.X ;  /* 0x0000000000027919 */ /* 0x000e620000002100 */
[----:B------:R-:W-:Y:S01]  /*16ea0*/  ULDC UR5, c[0x0][0x658] ;  /* 0x0001960000057ab9 */ /* 0x000fe20000000800 */
[----:B------:R-:W-:Y:S01]  /*16eb0*/  UMOV UR7, 0xffffffff ;  /* 0xffffffff00077882 */ /* 0x000fe20000000000 */
[----:B------:R-:W-:Y:S01]  /*16ec0*/  ULDC UR6, c[0x0][0xc] ;  /* 0x0000030000067ab9 */ /* 0x000fe20000000800 */
[----:B------:R-:W-:Y:S01]  /*16ed0*/  USHF.L.U32 UR9, UR7, UR5, URZ ;  /* 0x0000000507097299 */ /* 0x000fe2000800063f */
[----:B------:R-:W-:Y:S01]  /*16ee0*/  BSSY B0, `(.L_x_394) ;  /* 0x00000ce000007945 */ /* 0x000fe20003800000 */
[----:B------:R-:W-:Y:S01]  /*16ef0*/  UMOV UR8, 0x1 ;  /* 0x0000000100087882 */ /* 0x000fe20000000000 */
[----:B------:R-:W-:Y:S01]  /*16f00*/  ULDC UR7, c[0x0][0x10] ;  /* 0x0000040000077ab9 */ /* 0x000fe20000000800 */
[----:B------:R-:W-:Y:S01]  /*16f10*/  USHF.L.U32 UR5, UR8, UR5, URZ ;  /* 0x0000000508057299 */ /* 0x000fe2000800063f */
[----:B------:R-:W-:Y:S01]  /*16f20*/  IMAD.MOV.U32 R12, RZ, RZ, 0x1 ;  /* 0x00000001ff0c7424 */ /* 0x000fe200078e00ff */
[----:B------:R-:W-:Y:S01]  /*16f30*/  UIMAD.WIDE.U32 UR6, UR6, UR7, URZ ;  /* 0x00000007060672a5 */ /* 0x000fe2000f8e003f */
[----:B------:R-:W-:Y:S01]  /*16f40*/  IMAD.MOV.U32 R10, RZ, RZ, RZ ;  /* 0x000000ffff0a7224 */ /* 0x000fe200078e00ff */
[----:B------:R-:W-:Y:S01]  /*16f50*/  ULDC UR8, c[0x0][0x14] ;  /* 0x0000050000087ab9 */ /* 0x000fe20000000800 */
[----:B------:R-:W-:Y:S01]  /*16f60*/  ULDC UR4, c[0x0][0x600] ;  /* 0x0001800000047ab9 */ /* 0x000fe20000000800 */
[----:B------:R-:W-:-:S02]  /*16f70*/  UIMAD.WIDE.U32 UR20, UR6, UR8, URZ ;  /* 0x00000008061472a5 */ /* 0x000fc4000f8e003f */
[----:B------:R-:W-:Y:S02]  /*16f80*/  UIMAD UR13, UR7, UR8, URZ ;  /* 0x00000008070d72a4 */ /* 0x000fe4000f8e023f */
[----:B------:R-:W-:Y:S02]  /*16f90*/  ULOP3.LUT UR24, UR58, 0x2, URZ, 0xfc, !UPT ;  /* 0x000000023a187892 */ /* 0x000fe4000f8efc3f */
[----:B------:R-:W-:Y:S02]  /*16fa0*/  UIADD3 UR4, UR4, -0x1, URZ ;  /* 0xffffffff04047890 */ /* 0x000fe4000fffe03f */
[----:B------:R-:W-:Y:S01]  /*16fb0*/  ULOP3.LUT UR18, URZ, UR9, URZ, 0x33, !UPT ;  /* 0x000000093f127292 */ /* 0x000fe2000f8e333f */
[----:B0-----:R-:W-:Y:S01]  /*16fc0*/  VIADD R0, R0, 0x1f ;  /* 0x0000001f00007836 */ /* 0x001fe20000000000 */
[----:B------:R-:W-:Y:S01]  /*16fd0*/  UIADD3 UR13, UR21, UR13, URZ ;  /* 0x0000000d150d7290 */ /* 0x000fe2000fffe03f */
[----:B------:R-:W-:-:S03]  /*16fe0*/  ULDC.64 UR22, c[0x0][0x198] ;  /* 0x0000660000167ab9 */ /* 0x000fc60000000a00 */
[----:B------:R-:W-:-:S04]  /*16ff0*/  SHF.R.S32.HI R3, RZ, 0x1f, R0 ;  /* 0x0000001fff037819 */ /* 0x000fc80000011400 */
[----:B------:R-:W-:Y:S01]  /*17000*/  LEA.HI R3, R3, R0, RZ, 0x5 ;  /* 0x0000000003037211 */ /* 0x000fe200078f28ff */
[----:B------:R-:W-:Y:S01]  /*17010*/  IMAD.MOV.U32 R0, RZ, RZ, 0x1 ;  /* 0x00000001ff007424 */ /* 0x000fe200078e00ff */
[C---:B-1----:R-:W-:Y:S02]  /*17020*/  LOP3.LUT P2, RZ, R2.reuse, 0x7f, RZ, 0xc0, !PT ;  /* 0x0000007f02ff7812 */ /* 0x042fe4000784c0ff */
[----:B------:R-:W-:Y:S02]  /*17030*/  SHF.R.S32.HI R9, RZ, 0x5, R3 ;  /* 0x00000005ff097819 */ /* 0x000fe40000011403 */
[----:B------:R-:W-:-:S03]  /*17040*/  LOP3.LUT P0, RZ, R2, 0x1f, RZ, 0xc0, !PT ;  /* 0x0000001f02ff7812 */ /* 0x000fc6000780c0ff */
[----:B------:R-:W-:Y:S01]  /*17050*/  VIADD R8, R9, 0x1 ;  /* 0x0000000109087836 */ /* 0x000fe20000000000 */
[----:B------:R-:W-:-:S13]  /*17060*/  PLOP3.LUT P0, PT, P0, P2, PT, 0x8a, 0x0 ;  /* 0x000000000000781c */ /* 0x000fda0000705172 */
.L_x_406:
[----:B------:R-:W-:-:S03]  /*17070*/  UMOV UR6, 0xffffffff ;  /* 0xffffffff00067882 */ /* 0x000fc60000000000 */
[----:B------:R-:W-:Y:S05]  /*17080*/  BRA.DIV UR6, `(.L_x_395) ;  /* 0x0000001606e87947 */ /* 0x000fea000b800000 */
[----:B------:R-:W-:-:S13]  /*17090*/  ELECT P1, URZ, PT ;  /* 0x00000000003f782f */ /* 0x000fda0003820000 */
.L_x_432:
[----:B------:R-:W0:Y:S01]  /*170a0*/  LDC R2, c[0x0][0x28c] ;  /* 0x0000a300ff027b82 */ /* 0x000e220000000800 */
[----:B------:R-:W-:Y:S01]  /*170b0*/  BSSY B1, `(.L_x_396) ;  /* 0x0000038000017945 */ /* 0x000fe20003800000 */
[----:B0-----:R-:W-:-:S13]  /*170c0*/  ISETP.LT.OR P1, PT, R2, 0x1, !P1 ;  /* 0x000000010200780c */ /* 0x001fda0004f21670 */
[----:B------:R-:W-:Y:S05]  /*170d0*/  @P1 BRA `(.L_x_397) ;  /* 0x0000000000d41947 */ /* 0x000fea0003800000 */
[----:B------:R-:W-:Y:S02]  /*170e0*/  IMAD R13, R4, 0xc0, RZ ;  /* 0x000000c0040d7824 */ /* 0x000fe400078e02ff */
[----:B------:R-:W-:Y:S02]  /*170f0*/  IMAD R11, R5, 0xb0, RZ ;  /* 0x000000b0050b7824 */ /* 0x000fe400078e02ff */
[----:B------:R-:W-:Y:S02]  /*17100*/  IMAD.MOV.U32 R16, RZ, RZ, RZ ;  /* 0x000000ffff107224 */ /* 0x000fe400078e00ff */
[----:B------:R-:W-:Y:S02]  /*17110*/  IMAD.MOV.U32 R2, RZ, RZ, R8 ;  /* 0x000000ffff027224 */ /* 0x000fe400078e0008 */
[----:B------:R-:W-:Y:S02]  /*17120*/  IMAD.MOV.U32 R3, RZ, RZ, R0 ;  /* 0x000000ffff037224 */ /* 0x000fe400078e0000 */
[----:B------:R-:W-:-:S07]  /*17130*/  IMAD.MOV.U32 R4, RZ, RZ, R10 ;  /* 0x000000ffff047224 */ /* 0x000fce00078e000a */
.L_x_401:
[----:B------:R-:W0:Y:S01]  /*17140*/  S2R R14, SR_CgaCtaId ;  /* 0x00000000000e7919 */ /* 0x000e220000008800 */
[----:B------:R-:W-:Y:S01]  /*17150*/  MOV R5, 0x400 ;  /* 0x0000040000057802 */ /* 0x000fe20000000f00 */
[----:B------:R-:W1:Y:S03]  /*17160*/  @!P2 LDC R7, c[0x0][0x500] ;  /* 0x00014000ff07ab82 */ /* 0x000e660000000800 */
[----:B0-----:R-:W-:Y:S02]  /*17170*/  LEA R15, R14, R5, 0x18 ;  /* 0x000000050e0f7211 */ /* 0x001fe400078ec0ff */
[----:B------:R-:W-:-:S03]  /*17180*/  SHF.L.U32 R5, R3, 0x1f, RZ ;  /* 0x0000001f03057819 */ /* 0x000fc600000006ff */
[----:B------:R-:W-:-:S04]  /*17190*/  IMAD R14, R4, 0x8, R15 ;  /* 0x00000008040e7824 */ /* 0x000fc800078e020f */
[----:B------:R-:W0:Y:S02]  /*171a0*/  SYNCS.PHASECHK.TRANS64.TRYWAIT P1, [R14+URZ+0x98], R5 ;  /* 0x000098050e0075a7 */ /* 0x000e24000802017f */
[----:B01----:R-:W-:Y:S05]  /*171b0*/  @!P1 BRA `(.L_x_398) ;  /* 0x0000001400bc9947 */ /* 0x003fea0003800000 */
.L_x_433:
[----:B------:R-:W-:Y:S01]  /*171c0*/  UPRMT UR6, UR24, 0x9910, URZ ;  /* 0x0000991018067896 */ /* 0x000fe2000800003f */
[----:B------:R1:W-:Y:S03]  /*171d0*/  @!P2 SYNCS.ARRIVE.TRANS64 RZ, [R14+URZ], R7 ;  /* 0x000000070effa9a7 */ /* 0x0003e6000800003f */
[----:B------:R-:W-:-:S06]  /*171e0*/  UISETP.NE.AND UP0, UPT, UR6, 0x2, UPT ;  /* 0x000000020600788c */ /* 0x000fcc000bf05270 */
[----:B------:R-:W-:-:S13]  /*171f0*/  PLOP3.LUT P1, PT, PT, PT, UP0, 0x80, 0x0 ;  /* 0x000000000000781c */ /* 0x000fda0003f2f008 */
[----:B-1----:R-:W-:Y:S05]  /*17200*/  @P1 BRA `(.L_x_399) ;  /* 0x0000000000041947 */ /* 0x002fea0003800000 */
[----:B------:R-:W-:Y:S01]  /*17210*/  BPT.TRAP 0x1 ;  /* 0x000000040000795c */ /* 0x000fe20000300000 */
.L_x_399:
[----:B------:R-:W-:Y:S05]  /*17220*/  @P0 BRA `(.L_x_400) ;  /* 0x0000000000040947 */ /* 0x000fea0003800000 */
[----:B------:R-:W-:Y:S01]  /*17230*/  BPT.TRAP 0x1 ;  /* 0x000000040000795c */ /* 0x000fe20000300000 */
.L_x_400:
[--C-:B0-----:R-:W-:Y:S01]  /*17240*/  IMAD R5, R4, 0x1800, R15.reuse ;  /* 0x0000180004057824 */ /* 0x101fe200078e020f */
[----:B------:R-:W-:Y:S01]  /*17250*/  R2UR UR9, R14 ;  /* 0x000000000e0972ca */ /* 0x000fe200000e0000 */
[----:B------:R-:W-:Y:S01]  /*17260*/  IMAD R15, R4, 0x1600, R15 ;  /* 0x00001600040f7824 */ /* 0x000fe200078e020f */
[----:B------:R-:W-:Y:S01]  /*17270*/  UIADD3 UR6, UP0, UR22, 0xf0, URZ ;  /* 0x000000f016067890 */ /* 0x000fe2000ff1e03f */
[----:B------:R-:W-:Y:S01]  /*17280*/  VIADD R2, R2, 0xffffffff ;  /* 0xffffffff02027836 */ /* 0x000fe20000000000 */
[----:B------:R-:W-:Y:S01]  /*17290*/  R2UR UR7, R5 ;  /* 0x00000000050772ca */ /* 0x000fe200000e0000 */
[----:B------:R-:W-:Y:S01]  /*172a0*/  UIADD3 UR26, UP1, UR22, 0x1f0, URZ ;  /* 0x000001f0161a7890 */ /* 0x000fe2000ff3e03f */
[----:B------:R-:W-:Y:S01]  /*172b0*/  R2UR UR8, R15 ;  /* 0x000000000f0872ca */ /* 0x000fe200000e0000 */
[----:B------:R-:W-:Y:S01]  /*172c0*/  VIADD R4, R4, 0x1 ;  /* 0x0000000104047836 */ /* 0x000fe20000000000 */
[----:B------:R-:W-:Y:S01]  /*172d0*/  R2UR UR11, R13 ;  /* 0x000000000d0b72ca */ /* 0x000fe200000e0000 */
[----:B------:R-:W-:Y:S01]  /*172e0*/  UIADD3.X UR27, URZ, UR23, URZ, UP1, !UPT ;  /* 0x000000173f1b7290 */ /* 0x000fe20008ffe43f */
[----:B------:R-:W-:Y:S01]  /*172f0*/  R2UR UR10, R16 ;  /* 0x00000000100a72ca */ /* 0x000fe200000e0000 */
[----:B------:R-:W-:Y:S01]  /*17300*/  UMOV UR14, 0x0 ;  /* 0x00000000000e7882 */ /* 0x000fe20000000000 */
[----:B------:R-:W-:Y:S01]  /*17310*/  R2UR UR12, R6 ;  /* 0x00000000060c72ca */ /* 0x000fe200000e0000 */
[----:B------:R-:W-:Y:S01]  /*17320*/  UMOV UR15, 0x10000000 ;  /* 0x10000000000f7882 */ /* 0x000fe20000000000 */
[----:B------:R-:W-:Y:S01]  /*17330*/  R2UR UR19, R11 ;  /* 0x000000000b1372ca */ /* 0x000fe200000e0000 */
[----:B------:R-:W-:Y:S01]  /*17340*/  VIADD R16, R16, 0x20 ;  /* 0x0000002010107836 */ /* 0x000fe20000000000 */
[----:B------:R-:W-:Y:S01]  /*17350*/  ISETP.GT.AND P3, PT, R2, 0x1, PT ;  /* 0x000000010200780c */ /* 0x000fe20003f64270 */
[----:B------:R-:W-:Y:S01]  /*17360*/  UIADD3 UR16, UR7, 0x200, URZ ;  /* 0x0000020007107890 */ /* 0x000fe2000fffe03f */
[----:B------:R-:W-:Y:S01]  /*17370*/  ISETP.NE.AND P1, PT, R4, 0x13, PT ;  /* 0x000000130400780c */ /* 0x000fe20003f25270 */
[----:B------:R-:W-:-:S02]  /*17380*/  UIADD3.X UR7, URZ, UR23, URZ, UP0, !UPT ;  /* 0x000000173f077290 */ /* 0x000fc400087fe43f */
[----:B------:R-:W-:Y:S01]  /*17390*/  UIADD3 UR17, UR8, 0x1ca00, URZ ;  /* 0x0001ca0008117890 */ /* 0x000fe2000fffe03f */
[----:B------:R-:W-:Y:S02]  /*173a0*/  SEL R14, RZ, 0x1, P1 ;  /* 0x00000001ff0e7807 */ /* 0x000fe40000800000 */
[----:B------:R-:W-:Y:S01]  /*173b0*/  UMOV UR8, UR16 ;  /* 0x0000001000087c82 */ /* 0x000fe20008000000 */
[----:B------:R-:W-:Y:S02]  /*173c0*/  SEL R4, R4, RZ, P1 ;  /* 0x000000ff04047207 */ /* 0x000fe40000800000 */
[----:B------:R-:W-:Y:S01]  /*173d0*/  LOP3.LUT R3, R3, R14, RZ, 0x3c, !PT ;  /* 0x0000000e03037212 */ /* 0x000fe200078e3cff */
[----:B------:R0:W-:Y:S02]  /*173e0*/  UTMALDG.3D [UR8], [UR6], desc[UR14] ;  /* 0x00000e08060075b4 */ /* 0x0001e40008011000 */
[----:B0-----:R-:W-:Y:S01]  /*173f0*/  UMOV UR8, UR17 ;  /* 0x0000001100087c82 */ /* 0x001fe20008000000 */
[----:B------:R-:W-:-:S02]  /*17400*/  UMOV UR11, UR19 ;  /* 0x00000013000b7c82 */ /* 0x000fc40008000000 */
[----:B------:R0:W-:Y:S02]  /*17410*/  UTMALDG.3D [UR8], [UR26], desc[UR14] ;  /* 0x00000e081a0075b4 */ /* 0x0001e40008011000 */
[----:B0-----:R-:W-:Y:S05]  /*17420*/  @P3 BRA `(.L_x_401) ;  /* 0xfffffffc00443947 */ /* 0x001fea000383ffff */
.L_x_397:
[----:B------:R-:W-:Y:S05]  /*17430*/  BSYNC B1 ;  /* 0x0000000000017941 */ /* 0x000fea0003800000 */
.L_x_396:
[----:B------:R-:W2:Y:S01]  /*17440*/  LDL.LU R17, [R1+0x1f8] ;  /* 0x0001f80001117983 */ /* 0x000ea20000300800 */
[----:B------:R-:W-:Y:S01]  /*17450*/  LOP3.LUT P5, RZ, R12, 0xff, RZ, 0xc0, !PT ;  /* 0x000000ff0cff7812 */ /* 0x000fe200078ac0ff */
[C---:B------:R-:W-:Y:S01]  /*17460*/  IMAD.IADD R10, R9.reuse, 0x1, R10 ;  /* 0x00000001090a7824 */ /* 0x040fe200078e020a */
[----:B------:R-:W-:Y:S01]  /*17470*/  ULDC.64 UR6, c[0x0][0x650] ;  /* 0x0001940000067ab9 */ /* 0x000fe20000000a00 */
[----:B------:R-:W3:Y:S01]  /*17480*/  LDL.LU R14, [R1+0x1fc] ;  /* 0x0001fc00010e7983 */ /* 0x000ee20000300800 */
[C---:B------:R-:W-:Y:S01]  /*17490*/  ISETP.GE.U32.AND P3, PT, R9.reuse, 0x13, PT ;  /* 0x000000130900780c */ /* 0x040fe20003f66070 */
[C---:B------:R-:W-:Y:S01]  /*174a0*/  IMAD.WIDE.U32 R2, R10.reuse, -0x50d79435, RZ ;  /* 0xaf286bcb0a027825 */ /* 0x040fe200078e00ff */
[C---:B------:R-:W-:Y:S01]  /*174b0*/  ISETP.GT.U32.AND P1, PT, R10.reuse, 0x12, PT ;  /* 0x000000120a00780c */ /* 0x040fe20003f24070 */
[----:B------:R-:W-:Y:S01]  /*174c0*/  BSSY B1, `(.L_x_402) ;  /* 0x000006d000017945 */ /* 0x000fe20003800000 */
[----:B------:R-:W-:Y:S01]  /*174d0*/  PRMT R12, RZ, 0x7610, R12 ;  /* 0x00007610ff0c7816 */ /* 0x000fe2000000000c */
[----:B------:R-:W-:Y:S01]  /*174e0*/  IMAD.IADD R2, R10, 0x1, -R3 ;  /* 0x000000010a027824 */ /* 0x000fe200078e0a03 */
[----:B------:R-:W-:Y:S01]  /*174f0*/  ISETP.LT.U32.AND P1, PT, R9, 0x13, P1 ;  /* 0x000000130900780c */ /* 0x000fe20000f21070 */
[----:B------:R-:W-:-:S02]  /*17500*/  IMAD.MOV.U32 R6, RZ, RZ, -0x1 ;  /* 0xffffffffff067424 */ /* 0x000fc400078e00ff */
[----:B------:R-:W0:Y:S01]  /*17510*/  @P5 S2R R5, SR_CgaCtaId ;  /* 0x0000000000055919 */ /* 0x000e220000008800 */
[----:B------:R-:W-:Y:S02]  /*17520*/  @P5 MOV R4, 0x400 ;  /* 0x0000040000045802 */ /* 0x000fe40000000f00 */
[----:B------:R-:W-:-:S04]  /*17530*/  LEA.HI R2, R2, R3, RZ, 0x1f ;  /* 0x0000000302027211 */ /* 0x000fc800078ff8ff */
[--C-:B------:R-:W-:Y:S02]  /*17540*/  SHF.R.U32.HI R3, RZ, 0x4, R2.reuse ;  /* 0x00000004ff037819 */ /* 0x100fe40000011602 */
[----:B------:R-:W-:-:S03]  /*17550*/  PRMT R2, RZ, 0x7610, R2 ;  /* 0x00007610ff027816 */ /* 0x000fc60000000002 */
[----:B------:R-:W-:Y:S01]  /*17560*/  IMAD R10, R3, -0x13, R10 ;  /* 0xffffffed030a7824 */ /* 0x000fe200078e020a */
[----:B0-----:R-:W-:Y:S02]  /*17570*/  @P5 LEA R4, R5, R4, 0x18 ;  /* 0x0000000405045211 */ /* 0x001fe400078ec0ff */
[----:B------:R-:W-:Y:S02]  /*17580*/  SEL R5, RZ, 0x1, !P1 ;  /* 0x00000001ff057807 */ /* 0x000fe40004800000 */
[----:B------:R0:W-:Y:S02]  /*17590*/  @P5 SYNCS.ARRIVE.TRANS64.A1T0 RZ, [R4+URZ+0x148], RZ ;  /* 0x000148ff04ff59a7 */ /* 0x0001e4000810003f */
[----:B------:R-:W-:Y:S01]  /*175a0*/  LOP3.LUT R0, R0, R5, RZ, 0x3c, !PT ;  /* 0x0000000500007212 */ /* 0x000fe200078e3cff */
[----:B------:R-:W-:-:S03]  /*175b0*/  IMAD.MOV.U32 R5, RZ, RZ, -0x1 ;  /* 0xffffffffff057424 */ /* 0x000fc600078e00ff */
[----:B------:R-:W-:Y:S01]  /*175c0*/  @P3 LOP3.LUT R0, R0, 0x1, R3, 0x78, !PT ;  /* 0x0000000100003812 */ /* 0x000fe200078e7803 */
[----:B0-----:R-:W-:Y:S01]  /*175d0*/  IMAD.MOV.U32 R4, RZ, RZ, -0x1 ;  /* 0xffffffffff047424 */ /* 0x001fe200078e00ff */
[----:B---3--:R-:W-:-:S04]  /*175e0*/  IADD3 R14, P1, R14, UR20, RZ ;  /* 0x000000140e0e7c10 */ /* 0x008fc8000ff3e0ff */
[----:B--2---:R-:W-:Y:S01]  /*175f0*/  IADD3.X R17, R17, UR13, RZ, P1, !PT ;  /* 0x0000000d11117c10 */ /* 0x004fe20008ffe4ff */
[----:B------:R0:W-:Y:S01]  /*17600*/  STL [R1+0x1fc], R14 ;  /* 0x0001fc0e01007387 */ /* 0x0001e20000100800 */
[----:B------:R-:W-:-:S03]  /*17610*/  ISETP.GE.U32.AND P1, PT, R14, UR6, PT ;  /* 0x000000060e007c0c */ /* 0x000fc6000bf26070 */
[----:B------:R0:W-:Y:S01]  /*17620*/  STL [R1+0x1f8], R17 ;  /* 0x0001f81101007387 */ /* 0x0001e20000100800 */
[----:B------:R-:W-:-:S13]  /*17630*/  ISETP.GE.U32.AND.EX P1, PT, R17, UR7, PT, P1 ;  /* 0x0000000711007c0c */ /* 0x000fda000bf26110 */
[----:B0-----:R-:W-:Y:S05]  /*17640*/  @P1 BRA `(.L_x_403) ;  /* 0x0000000400501947 */ /* 0x001fea0003800000 */
[----:B------:R-:W-:Y:S01]  /*17650*/  ULDC.64 UR6, c[0x0][0x628] ;  /* 0x00018a0000067ab9 */ /* 0x000fe20000000a00 */
[----:B------:R-:W0:Y:S01]  /*17660*/  S2R R13, SR_CTAID.X ;  /* 0x00000000000d7919 */ /* 0x000e220000002500 */
[----:B------:R-:W-:Y:S01]  /*17670*/  ISETP.NE.U32.AND P1, PT, RZ, UR6, PT ;  /* 0x00000006ff007c0c */ /* 0x000fe2000bf25070 */
[----:B------:R-:W-:Y:S01]  /*17680*/  ULDC UR9, c[0x0][0x630] ;  /* 0x00018c0000097ab9 */ /* 0x000fe20000000800 */
[----:B------:R-:W-:Y:S01]  /*17690*/  IMAD.MOV.U32 R2, RZ, RZ, R14 ;  /* 0x000000ffff027224 */ /* 0x000fe200078e000e */
[----:B------:R-:W1:Y:S01]  /*176a0*/  S2R R11, SR_CTAID.Y ;  /* 0x00000000000b7919 */ /* 0x000e620000002600 */
[----:B------:R-:W-:Y:S01]  /*176b0*/  ISETP.NE.AND.EX P1, PT, RZ, UR7, PT, P1 ;  /* 0x00000007ff007c0c */ /* 0x000fe2000bf25310 */
[----:B------:R-:W-:-:S12]  /*176c0*/  IMAD.MOV.U32 R3, RZ, RZ, R17 ;  /* 0x000000ffff037224 */ /* 0x000fd800078e0011 */
[----:B------:R-:W-:Y:S05]  /*176d0*/  @!P1 BRA `(.L_x_404) ;  /* 0x0000000000289947 */ /* 0x000fea0003800000 */
[----:B------:R-:W-:Y:S02]  /*176e0*/  ULDC UR8, c[0x0][0x634] ;  /* 0x00018d0000087ab9 */ /* 0x000fe40000000800 */
[----:B------:R-:W-:-:S05]  /*176f0*/  IADD3 R7, P1, R14, UR8, RZ ;  /* 0x000000080e077c10 */ /* 0x000fca000ff3e0ff */
[----:B------:R-:W-:-:S04]  /*17700*/  IMAD.X R15, RZ, RZ, R17, P1 ;  /* 0x000000ffff0f7224 */ /* 0x000fc800008e0611 */
[----:B------:R-:W-:-:S04]  /*17710*/  IMAD.WIDE.U32 R4, R15, UR6, RZ ;  /* 0x000000060f047c25 */ /* 0x000fc8000f8e00ff */
[----:B------:R-:W-:-:S04]  /*17720*/  IMAD.WIDE.U32 R4, P1, R7, UR7, R4 ;  /* 0x0000000707047c25 */ /* 0x000fc8000f820004 */
[----:B------:R-:W-:-:S04]  /*17730*/  IMAD.WIDE.U32 R6, R7, UR6, RZ ;  /* 0x0000000607067c25 */ /* 0x000fc8000f8e00ff */
[----:B------:R-:W-:Y:S01]  /*17740*/  IMAD.X R3, RZ, RZ, RZ, P1 ;  /* 0x000000ffff037224 */ /* 0x000fe200008e06ff */
[----:B------:R-:W-:Y:S01]  /*17750*/  IADD3 RZ, P1, R7, R4, RZ ;  /* 0x0000000407ff7210 */ /* 0x000fe20007f3e0ff */
[----:B------:R-:W-:-:S04]  /*17760*/  IMAD.MOV.U32 R2, RZ, RZ, R5 ;  /* 0x000000ffff027224 */ /* 0x000fc800078e0005 */
[----:B------:R-:W-:-:S08]  /*17770*/  IMAD.WIDE.U32.X R2, R15, UR7, R2, P1 ;  /* 0x000000070f027c25 */ /* 0x000fd000088e0402 */
.L_x_404:
[--C-:B------:R-:W-:Y:S01]  /*17780*/  SHF.R.U64 R6, R2, UR9, R3.reuse ;  /* 0x0000000902067c19 */ /* 0x100fe20008001203 */
[----:B------:R-:W-:Y:S01]  /*17790*/  ULDC.64 UR6, c[0x0][0x620] ;  /* 0x0001880000067ab9 */ /* 0x000fe20000000a00 */
[----:B------:R-:W-:Y:S01]  /*177a0*/  SHF.R.U32.HI R2, RZ, UR9, R3 ;  /* 0x00000009ff027c19 */ /* 0x000fe20008011603 */
[----:B------:R-:W-:Y:S01]  /*177b0*/  IMAD.MOV.U32 R3, RZ, RZ, R17 ;  /* 0x000000ffff037224 */ /* 0x000fe200078e0011 */
[----:B------:R-:W-:Y:S01]  /*177c0*/  IADD3 R5, P1, RZ, -R6, RZ ;  /* 0x80000006ff057210 */ /* 0x000fe20007f3e0ff */
[----:B------:R-:W2:Y:S01]  /*177d0*/  LDC R18, c[0x0][0x144] ;  /* 0x00005100ff127b82 */ /* 0x000ea20000000800 */
[----:B0-----:R-:W-:Y:S01]  /*177e0*/  I2FP.F32.U32 R7, R13 ;  /* 0x0000000d00077245 */ /* 0x001fe20000201000 */
[----:B------:R-:W-:Y:S01]  /*177f0*/  ULDC.64 UR10, c[0x0][0x640] ;  /* 0x00019000000a7ab9 */ /* 0x000fe20000000a00 */
[----:B------:R-:W-:Y:S01]  /*17800*/  ULDC UR8, c[0x0][0x608] ;  /* 0x0001820000087ab9 */ /* 0x000fe20000000800 */
[----:B------:R-:W-:Y:S01]  /*17810*/  IMAD.X R2, RZ, RZ, ~R2, P1 ;  /* 0x000000ffff027224 */ /* 0x000fe200008e0e02 */
[----:B------:R-:W-:-:S03]  /*17820*/  ISETP.NE.U32.AND P1, PT, RZ, UR10, PT ;  /* 0x0000000aff007c0c */ /* 0x000fc6000bf25070 */
[----:B------:R-:W-:Y:S01]  /*17830*/  IMAD R4, R2, UR6, RZ ;  /* 0x0000000602047c24 */ /* 0x000fe2000f8e02ff */
[----:B------:R-:W-:Y:S01]  /*17840*/  ISETP.NE.AND.EX P1, PT, RZ, UR11, PT, P1 ;  /* 0x0000000bff007c0c */ /* 0x000fe2000bf25310 */
[----:B------:R-:W-:Y:S02]  /*17850*/  IMAD.MOV.U32 R2, RZ, RZ, R14 ;  /* 0x000000ffff027224 */ /* 0x000fe400078e000e */
[----:B------:R-:W0:Y:S02]  /*17860*/  LDC R14, c[0x0][0x148] ;  /* 0x00005200ff0e7b82 */ /* 0x000e240000000800 */
[----:B------:R-:W-:Y:S01]  /*17870*/  IMAD.WIDE.U32 R2, R5, UR6, R2 ;  /* 0x0000000605027c25 */ /* 0x000fe2000f8e0002 */
[----:B------:R-:W-:-:S03]  /*17880*/  ULDC UR6, c[0x0][0x150] ;  /* 0x0000540000067ab9 */ /* 0x000fc60000000800 */
[----:B------:R-:W-:Y:S02]  /*17890*/  IMAD R5, R5, UR7, R4 ;  /* 0x0000000705057c24 */ /* 0x000fe4000f8e0204 */
[----:B------:R-:W-:Y:S01]  /*178a0*/  FMUL R4, R7, UR6 ;  /* 0x0000000607047c20 */ /* 0x000fe20008400000 */
[----:B------:R-:W-:Y:S01]  /*178b0*/  ULDC UR6, c[0x0][0x618] ;  /* 0x0001860000067ab9 */ /* 0x000fe20000000800 */
[----:B------:R-:W-:Y:S01]  /*178c0*/  ULDC UR7, c[0x0][0x154] ;  /* 0x0000550000077ab9 */ /* 0x000fe20000000800 */
[----:B------:R-:W-:-:S03]  /*178d0*/  IMAD.IADD R3, R3, 0x1, R5 ;  /* 0x0000000103037824 */ /* 0x000fc600078e0205 */
[----:B------:R-:W3:Y:S02]  /*178e0*/  F2I.U32.TRUNC.NTZ R4, R4 ;  /* 0x0000000400047305 */ /* 0x000ee4000020f000 */
[----:B------:R-:W-:Y:S02]  /*178f0*/  SHF.R.U64 R7, R2, UR6, R3 ;  /* 0x0000000602077c19 */ /* 0x000fe40008001203 */
[----:B-1----:R-:W-:-:S05]  /*17900*/  I2FP.F32.U32 R2, R11 ;  /* 0x0000000b00027245 */ /* 0x002fca0000201000 */
[----:B------:R-:W-:Y:S01]  /*17910*/  FMUL R5, R2, UR7 ;  /* 0x0000000702057c20 */ /* 0x000fe20008400000 */
[----:B------:R-:W-:Y:S01]  /*17920*/  SHF.R.U32.HI R2, RZ, UR6, R3 ;  /* 0x00000006ff027c19 */ /* 0x000fe20008011603 */
[----:B------:R-:W-:Y:S02]  /*17930*/  ULDC UR6, c[0x0][0x658] ;  /* 0x0001960000067ab9 */ /* 0x000fe40000000800 */
[----:B------:R1:W4:Y:S01]  /*17940*/  F2I.U32.TRUNC.NTZ R17, R5 ;  /* 0x0000000500117305 */ /* 0x000322000020f000 */
[--C-:B------:R-:W-:Y:S02]  /*17950*/  SHF.R.U64 R16, R7, UR8, R2.reuse ;  /* 0x0000000807107c19 */ /* 0x100fe40008001202 */
[----:B------:R-:W-:Y:S01]  /*17960*/  SHF.R.U32.HI R3, RZ, UR8, R2 ;  /* 0x00000008ff037c19 */ /* 0x000fe20008011602 */
[----:B---3--:R-:W-:-:S03]  /*17970*/  IMAD.MOV R2, RZ, RZ, -R4 ;  /* 0x000000ffff027224 */ /* 0x008fc600078e0a04 */
[----:B------:R-:W-:Y:S01]  /*17980*/  SHF.R.U64 R15, R16, UR6, R3 ;  /* 0x00000006100f7c19 */ /* 0x000fe20008001203 */
[----:B--2---:R-:W-:Y:S01]  /*17990*/  IMAD R19, R18, R2, R13 ;  /* 0x0000000212137224 */ /* 0x004fe200078e020d */
[----:B------:R-:W-:-:S03]  /*179a0*/  SHF.R.U32.HI R4, RZ, UR6, R3 ;  /* 0x00000006ff047c19 */ /* 0x000fc60008011603 */
[----:B------:R-:W-:Y:S02]  /*179b0*/  IMAD.MOV.U32 R2, RZ, RZ, R15 ;  /* 0x000000ffff027224 */ /* 0x000fe400078e000f */
[----:B------:R-:W-:Y:S01]  /*179c0*/  IMAD.MOV.U32 R3, RZ, RZ, R4 ;  /* 0x000000ffff037224 */ /* 0x000fe200078e0004 */
[----:B-1--4-:R-:W-:Y:S06]  /*179d0*/  @!P1 BRA `(.L_x_405) ;  /* 0x0000000000289947 */ /* 0x012fec0003800000 */
[----:B------:R-:W-:Y:S02]  /*179e0*/  ULDC UR6, c[0x0][0x64c] ;  /* 0x0001930000067ab9 */ /* 0x000fe40000000800 */
[----:B------:R-:W-:-:S05]  /*179f0*/  IADD3 R3, P1, R15, UR6, RZ ;  /* 0x000000060f037c10 */ /* 0x000fca000ff3e0ff */
[----:B------:R-:W-:-:S04]  /*17a00*/  IMAD.X R13, RZ, RZ, R4, P1 ;  /* 0x000000ffff0d7224 */ /* 0x000fc800008e0604 */
[----:B------:R-:W-:-:S04]  /*17a10*/  IMAD.WIDE.U32 R4, R13, UR10, RZ ;  /* 0x0000000a0d047c25 */ /* 0x000fc8000f8e00ff */
[----:B------:R-:W-:-:S04]  /*17a20*/  IMAD.WIDE.U32 R4, P1, R3, UR11, R4 ;  /* 0x0000000b03047c25 */ /* 0x000fc8000f820004 */
[----:B------:R-:W-:-:S04]  /*17a30*/  IMAD.WIDE.U32 R2, R3, UR10, RZ ;  /* 0x0000000a03027c25 */ /* 0x000fc8000f8e00ff */
[----:B------:R-:W-:Y:S01]  /*17a40*/  IMAD.MOV.U32 R2, RZ, RZ, R5 ;  /* 0x000000ffff027224 */ /* 0x000fe200078e0005 */
[----:B------:R-:W-:Y:S01]  /*17a50*/  IADD3 RZ, P3, R3, R4, RZ ;  /* 0x0000000403ff7210 */ /* 0x000fe20007f7e0ff */
[----:B------:R-:W-:-:S04]  /*17a60*/  IMAD.X R3, RZ, RZ, RZ, P1 ;  /* 0x000000ffff037224 */ /* 0x000fc800008e06ff */
[----:B------:R-:W-:-:S08]  /*17a70*/  IMAD.WIDE.U32.X R2, R13, UR11, R2, P3 ;  /* 0x0000000b0d027c25 */ /* 0x000fd000098e0402 */
.L_x_405:
[----:B------:R-:W-:Y:S01]  /*17a80*/  ULDC UR6, c[0x0][0x648] ;  /* 0x0001920000067ab9 */ /* 0x000fe20000000800 */
[----:B------:R-:W-:Y:S01]  /*17a90*/  IMAD.MOV R17, RZ, RZ, -R17 ;  /* 0x000000ffff117224 */ /* 0x000fe200078e0a11 */
[----:B------:R-:W-:Y:S01]  /*17aa0*/  SHF.R.U64 R3, R2, UR6, R3 ;  /* 0x0000000602037c19 */ /* 0x000fe20008001203 */
[----:B------:R-:W-:Y:S01]  /*17ab0*/  ULDC UR6, c[0x0][0x638] ;  /* 0x00018e0000067ab9 */ /* 0x000fe20000000800 */
[----:B------:R-:W-:Y:S01]  /*17ac0*/  LOP3.LUT R16, R16, UR18, RZ, 0xc0, !PT ;  /* 0x0000001210107c12 */ /* 0x000fe2000f8ec0ff */
[----:B0-----:R-:W-:Y:S01]  /*17ad0*/  @P4 IMAD R19, R14, R17, R11 ;  /* 0x000000110e134224 */ /* 0x001fe200078e020b */
[----:B------:R-:W-:Y:S01]  /*17ae0*/  LOP3.LUT R14, R7, UR4, RZ, 0xc0, !PT ;  /* 0x00000004070e7c12 */ /* 0x000fe2000f8ec0ff */
[----:B------:R-:W-:Y:S01]  /*17af0*/  IMAD.MOV R2, RZ, RZ, -R3 ;  /* 0x000000ffff027224 */ /* 0x000fe200078e0a03 */
[----:B------:R-:W-:Y:S01]  /*17b00*/  ULDC UR7, c[0x0][0x610] ;  /* 0x0001840000077ab9 */ /* 0x000fe20000000800 */
[----:B------:R-:W-:Y:S02]  /*17b10*/  IMAD R4, R3, UR5, R16 ;  /* 0x0000000503047c24 */ /* 0x000fe4000f8e0210 */
[----:B------:R-:W-:Y:S01]  /*17b20*/  IMAD R15, R2, UR6, R15 ;  /* 0x00000006020f7c24 */ /* 0x000fe2000f8e020f */
[----:B------:R-:W-:Y:S01]  /*17b30*/  ULDC UR6, c[0x0][0x600] ;  /* 0x0001800000067ab9 */ /* 0x000fe20000000800 */
[----:B------:R-:W-:-:S02]  /*17b40*/  IMAD R4, R4, UR7, R19 ;  /* 0x0000000704047c24 */ /* 0x000fc4000f8e0213 */
[----:B------:R-:W-:Y:S02]  /*17b50*/  IMAD R15, R15, UR6, R14 ;  /* 0x000000060f0f7c24 */ /* 0x000fe4000f8e020e */
[----:B------:R-:W-:-:S03]  /*17b60*/  IMAD.MOV.U32 R2, RZ, RZ, 0x1 ;  /* 0x00000001ff027424 */ /* 0x000fc600078e00ff */
[----:B------:R-:W-:Y:S02]  /*17b70*/  SEL R5, R15, R4, !P4 ;  /* 0x000000040f057207 */ /* 0x000fe40006000000 */
[----:B------:R-:W-:-:S07]  /*17b80*/  SEL R4, R4, R15, !P4 ;  /* 0x0000000f04047207 */ /* 0x000fce0006000000 */
.L_x_403:
[----:B------:R-:W-:Y:S05]  /*17b90*/  BSYNC B1 ;  /* 0x0000000000017941 */ /* 0x000fea0003800000 */
.L_x_402:
[----:B------:R-:W-:-:S13]  /*17ba0*/  LOP3.LUT P1, RZ, R2, 0xff, RZ, 0xc0, !PT ;  /* 0x000000ff02ff7812 */ /* 0x000fda000782c0ff */
[----:B------:R-:W-:Y:S05]  /*17bb0*/  @P1 BRA `(.L_x_406) ;  /* 0xfffffff4002c1947 */ /* 0x000fea000383ffff */
[----:B------:R-:W-:Y:S05]  /*17bc0*/  BSYNC B0 ;  /* 0x0000000000007941 */ /* 0x000fea0003800000 */
.L_x_394:
[----:B------:R-:W-:-:S03]  /*17bd0*/  UMOV UR6, 0xffffffff ;  /* 0xffffffff00067882 */ /* 0x000fc60000000000 */
[----:B------:R-:W-:Y:S05]  /*17be0*/  BRA.DIV UR6, `(.L_x_407) ;  /* 0x0000000e06447947 */ /* 0x000fea000b800000 */
[----:B------:R-:W-:-:S13]  /*17bf0*/  ELECT P0, URZ, PT ;  /* 0x00000000003f782f */ /* 0x000fda0003800000 */
.L_x_436:
[----:B------:R-:W-:Y:S04]  /*17c00*/  BSSY B0, `(.L_x_408) ;  /* 0x00000b3000007945 */ /* 0x000fe80003800000 */
[----:B------:R-:W-:Y:S05]  /*17c10*/  @!P0 BRA `(.L_x_409) ;  /* 0x0000000800c48947 */ /* 0x000fea0003800000 */
[----:B------:R-:W-:-:S04]  /*17c20*/  ULOP3.LUT UR6, UR58, 0x2, URZ, 0xfc, !UPT ;  /* 0x000000023a067892 */ /* 0x000fc8000f8efc3f */
[----:B------:R-:W-:-:S06]  /*17c30*/  UISETP.NE.AND UP0, UPT, UR6, 0x3, UPT ;  /* 0x000000030600788c */ /* 0x000fcc000bf05270 */
[----:B------:R-:W-:-:S13]  /*17c40*/  PLOP3.LUT P0, PT, PT, PT, UP0, 0x80, 0x0 ;  /* 0x000000000000781c */ /* 0x000fda0003f0f008 */
[----:B------:R-:W-:Y:S05]  /*17c50*/  @!P0 BRA `(.L_x_410) ;  /* 0x0000000000048947 */ /* 0x000fea0003800000 */
[----:B------:R-:W-:Y:S01]  /*17c60*/  BPT.TRAP 0x1 ;  /* 0x000000040000795c */ /* 0x000fe20000300000 */
.L_x_410:
[----:B------:R-:W0:Y:S01]  /*17c70*/  S2R R3, SR_CgaCtaId ;  /* 0x0000000000037919 */ /* 0x000e220000008800 */
[----:B------:R-:W-:-:S04]  /*17c80*/  MOV R2, 0x400 ;  /* 0x0000040000027802 */ /* 0x000fc80000000f00 */
[----:B0-----:R-:W-:Y:S02]  /*17c90*/  LEA R3, R3, R2, 0x18 ;  /* 0x0000000203037211 */ /* 0x001fe400078ec0ff */
[----:B------:R-:W-:-:S03]  /*17ca0*/  SHF.L.U32 R2, R0, 0x1f, RZ ;  /* 0x0000001f00027819 */ /* 0x000fc600000006ff */
[----:B------:R-:W-:-:S04]  /*17cb0*/  VIADD R3, R3, 0x98 ;  /* 0x0000009803037836 */ /* 0x000fc80000000000 */
[C---:B------:R-:W-:Y:S02]  /*17cc0*/  IMAD R7, R10.reuse, 0x8, R3 ;  /* 0x000000080a077824 */ /* 0x040fe400078e0203 */
[----:B------:R-:W-:Y:S02]  /*17cd0*/  VIADD R10, R10, 0x1 ;  /* 0x000000010a0a7836 */ /* 0x000fe40000000000 */
[----:B------:R-:W0:Y:S03]  /*17ce0*/  SYNCS.PHASECHK.TRANS64.TRYWAIT P0, [R7+URZ], R2 ;  /* 0x00000002070075a7 */ /* 0x000e26000800017f */
[----:B------:R-:W-:-:S04]  /*17cf0*/  ISETP.NE.AND P1, PT, R10, 0x13, PT ;  /* 0x000000130a00780c */ /* 0x000fc80003f25270 */
[----:B------:R-:W-:Y:S02]  /*17d00*/  SEL R5, RZ, 0x1, P1 ;  /* 0x00000001ff057807 */ /* 0x000fe40000800000 */
[----:B------:R-:W-:Y:S02]  /*17d10*/  SEL R10, R10, RZ, P1 ;  /* 0x000000ff0a0a7207 */ /* 0x000fe40000800000 */
[----:B------:R-:W-:-:S03]  /*17d20*/  LOP3.LUT R5, R0, R5, RZ, 0x3c, !PT ;  /* 0x0000000500057212 */ /* 0x000fc600078e3cff */
[----:B------:R-:W-:Y:S01]  /*17d30*/  IMAD R9, R10, 0x8, R3 ;  /* 0x000000080a097824 */ /* 0x000fe200078e0203 */
[----:B------:R-:W-:Y:S01]  /*17d40*/  SHF.L.U32 R4, R5, 0x1f, RZ ;  /* 0x0000001f05047819 */ /* 0x000fe200000006ff */
[----:B0-----:R-:W-:Y:S06]  /*17d50*/  @!P0 BRA `(.L_x_411) ;  /* 0x0000000c000c8947 */ /* 0x001fec0003800000 */
.L_x_437:
[----:B------:R-:W1:Y:S01]  /*17d60*/  SYNCS.PHASECHK.TRANS64.TRYWAIT P0, [R9+URZ], R4 ;  /* 0x00000004090075a7 */ /* 0x000e62000800017f */
[----:B------:R-:W-:-:S05]  /*17d70*/  VIADD R0, R10, 0x1 ;  /* 0x000000010a007836 */ /* 0x000fca0000000000 */
[----:B------:R-:W-:-:S04]  /*17d80*/  ISETP.NE.AND P1, PT, R0, 0x13, PT ;  /* 0x000000130000780c */ /* 0x000fc80003f25270 */
[----:B0-----:R-:W-:Y:S02]  /*17d90*/  SEL R2, RZ, 0x1, P1 ;  /* 0x00000001ff027807 */ /* 0x001fe40000800000 */
[----:B------:R-:W-:Y:S02]  /*17da0*/  SEL R0, R0, RZ, P1 ;  /* 0x000000ff00007207 */ /* 0x000fe40000800000 */
[----:B------:R-:W-:-:S03]  /*17db0*/  LOP3.LUT R7, R5, R2, RZ, 0x3c, !PT ;  /* 0x0000000205077212 */ /* 0x000fc600078e3cff */
[----:B------:R-:W-:Y:S01]  /*17dc0*/  IMAD R6, R0, 0x8, R3 ;  /* 0x0000000800067824 */ /* 0x000fe200078e0203 */
[----:B------:R-:W-:Y:S01]  /*17dd0*/  SHF.L.U32 R5, R7, 0x1f, RZ ;  /* 0x0000001f07057819 */ /* 0x000fe200000006ff */
[----:B-1----:R-:W-:Y:S06]  /*17de0*/  @!P0 BRA `(.L_x_412) ;  /* 0x0000000800fc8947 */ /* 0x002fec0003800000 */
.L_x_438:
[----:B------:R-:W1:Y:S01]  /*17df0*/  SYNCS.PHASECHK.TRANS64.TRYWAIT P0, [R6+URZ], R5 ;  /* 0x00000005060075a7 */ /* 0x000e62000800017f */
[----:B------:R-:W-:-:S05]  /*17e00*/  VIADD R0, R0, 0x1 ;  /* 0x0000000100007836 */ /* 0x000fca0000000000 */
[----:B------:R-:W-:-:S04]  /*17e10*/  ISETP.NE.AND P1, PT, R0, 0x13, PT ;  /* 0x000000130000780c */ /* 0x000fc80003f25270 */
[----:B------:R-:W-:Y:S02]  /*17e20*/  SEL R2, RZ, 0x1, P1 ;  /* 0x00000001ff027807 */ /* 0x000fe40000800000 */
[----:B------:R-:W-:Y:S02]  /*17e30*/  SEL R0, R0, RZ, P1 ;  /* 0x000000ff00007207 */ /* 0x000fe40000800000 */
[----:B------:R-:W-:-:S03]  /*17e40*/  LOP3.LUT R7, R7, R2, RZ, 0x3c, !PT ;  /* 0x0000000207077212 */ /* 0x000fc600078e3cff */
[----:B0-----:R-:W-:Y:S01]  /*17e50*/  IMAD R9, R0, 0x8, R3 ;  /* 0x0000000800097824 */ /* 0x001fe200078e0203 */
[----:B------:R-:W-:Y:S01]  /*17e60*/  SHF.L.U32 R4, R7, 0x1f, RZ ;  /* 0x0000001f07047819 */ /* 0x000fe200000006ff */
[----:B-1----:R-:W-:Y:S06]  /*17e70*/  @!P0 BRA `(.L_x_413) ;  /* 0x0000000800ec8947 */ /* 0x002fec0003800000 */
.L_x_439:
        /* <DEDUP_REMOVED lines=9> */
.L_x_440:
        /* <DEDUP_REMOVED lines=9> */
.L_x_441:
        /* <DEDUP_REMOVED lines=9> */
.L_x_442:
        /* <DEDUP_REMOVED lines=9> */
.L_x_443:
        /* <DEDUP_REMOVED lines=9> */
.L_x_444:
        /* <DEDUP_REMOVED lines=9> */
.L_x_445:
        /* <DEDUP_REMOVED lines=9> */
.L_x_446:
        /* <DEDUP_REMOVED lines=9> */
.L_x_447:
        /* <DEDUP_REMOVED lines=9> */
.L_x_448:
        /* <DEDUP_REMOVED lines=9> */
.L_x_449:
        /* <DEDUP_REMOVED lines=9> */
.L_x_450:
        /* <DEDUP_REMOVED lines=9> */
.L_x_451:
        /* <DEDUP_REMOVED lines=9> */
.L_x_452:
        /* <DEDUP_REMOVED lines=9> */
.L_x_453:
[----:B------:R-:W1:Y:S01]  /*18660*/  SYNCS.PHASECHK.TRANS64.TRYWAIT P0, [R9+URZ], R4 ;  /* 0x00000004090075a7 */ /* 0x000e62000800017f */
[----:B------:R-:W-:-:S05]  /*18670*/  VIADD R0, R0, 0x1 ;  /* 0x0000000100007836 */ /* 0x000fca0000000000 */
[----:B------:R-:W-:-:S04]  /*18680*/  ISETP.NE.AND P1, PT, R0, 0x13, PT ;  /* 0x000000130000780c */ /* 0x000fc80003f25270 */
[----:B------:R-:W-:Y:S02]  /*18690*/  SEL R2, RZ, 0x1, P1 ;  /* 0x00000001ff027807 */ /* 0x000fe40000800000 */
[----:B------:R-:W-:Y:S02]  /*186a0*/  SEL R0, R0, RZ, P1 ;  /* 0x000000ff00007207 */ /* 0x000fe40000800000 */
[----:B------:R-:W-:Y:S01]  /*186b0*/  LOP3.LUT R2, R7, R2, RZ, 0x3c, !PT ;  /* 0x0000000207027212 */ /* 0x000fe200078e3cff */
[----:B-1----:R-:W-:Y:S06]  /*186c0*/  @!P0 BRA `(.L_x_428) ;  /* 0x0000000800048947 */ /* 0x002fec0003800000 */
.L_x_454:
[----:B------:R-:W-:Y:S01]  /*186d0*/  IMAD R3, R0, 0x8, R3 ;  /* 0x0000000800037824 */ /* 0x000fe200078e0203 */
[----:B------:R-:W-:-:S07]  /*186e0*/  SHF.L.U32 R0, R2, 0x1f, RZ ;  /* 0x0000001f02007819 */ /* 0x000fce00000006ff */
.L_x_429:
[----:B--2---:R2:W3:Y:S02]  /*186f0*/  SYNCS.PHASECHK.TRANS64.TRYWAIT P0, [R3+URZ], R0 ;  /* 0x00000000030075a7 */ /* 0x0044e4000800017f */
[----:B---3--:R-:W-:Y:S05]  /*18700*/  @!P0 NANOSLEEP.SYNCS 0x989680 ;  /* 0x009896800000895d */ /* 0x008fea0003900000 */
[----:B------:R-:W3:Y:S02]  /*18710*/  @!P0 SYNCS.PHASECHK.TRANS64 P0, [R3+URZ], R0 ;  /* 0x00000000030085a7 */ /* 0x000ee4000800007f */
[----:B---3--:R-:W-:Y:S05]  /*18720*/  @!P0 BRA `(.L_x_429) ;  /* 0xfffffffc00f08947 */ /* 0x008fea000383ffff */
.L_x_409:
[----:B------:R-:W-:Y:S05]  /*18730*/  BSYNC B0 ;  /* 0x0000000000007941 */ /* 0x000fea0003800000 */
.L_x_408:
[----:B------:R-:W-:Y:S05]  /*18740*/  EXIT ;  /* 0x000000000000794d */ /* 0x000fea0003800000 */
.L_x_18:
[----:B-1----:R-:W-:-:S04]  /*18750*/  IMAD.U32 R3, RZ, RZ, UR7 ;  /* 0x00000007ff037e24 */ /* 0x002fc8000f8e00ff */
[----:B------:R1:W4:Y:S03]  /*18760*/  SYNCS.PHASECHK.TRANS64.TRYWAIT P0, [R3+URZ], R0 ;  /* 0x00000000030075a7 */ /* 0x000326000800017f */
[----:B----4-:R-:W-:Y:S05]  /*18770*/  @!P0 NANOSLEEP.SYNCS 0x989680 ;  /* 0x009896800000895d */ /* 0x010fea0003900000 */
[----:B------:R-:W4:Y:S02]  /*18780*/  @!P0 SYNCS.PHASECHK.TRANS64 P0, [R3+URZ], R0 ;  /* 0x00000000030085a7 */ /* 0x000f24000800007f */
[----:B----4-:R-:W-:Y:S05]  /*18790*/  @!P0 BRA `(.L_x_18) ;  /* 0xfffffffc00ec8947 */ /* 0x010fea000383ffff */
[----:B------:R-:W-:Y:S05]  /*187a0*/  BRA `(.L_x_17) ;  /* 0xfffffe9c00147947 */ /* 0x000fea000383ffff */
.L_x_24:
[----:B-----5:R1:W-:Y:S02]  /*187b0*/  STL [R1+0x20c], R0 ;  /* 0x00020c0001007387 */ /* 0x0203e40000100800 */
[----:B-1----:R-:W-:-:S04]  /*187c0*/  IMAD.U32 R0, RZ, RZ, UR10 ;  /* 0x0000000aff007e24 */ /* 0x002fc8000f8e00ff */
[----:B------:R1:W0:Y:S03]  /*187d0*/  SYNCS.PHASECHK.TRANS64.TRYWAIT P0, [R0+URZ], R229 ;  /* 0x000000e5000075a7 */ /* 0x000226000800017f */
[----:B0-----:R-:W-:Y:S05]  /*187e0*/  @!P0 NANOSLEEP.SYNCS 0x989680 ;  /* 0x009896800000895d */ /* 0x001fea0003900000 */
[----:B------:R1:W0:Y:S02]  /*187f0*/  @!P0 SYNCS.PHASECHK.TRANS64 P0, [R0+URZ], R229 ;  /* 0x000000e5000085a7 */ /* 0x000224000800007f */
[----:B-1----:R1:W5:Y:S02]  /*18800*/  LDL.LU R0, [R1+0x20c] ;  /* 0x00020c0001007983 */ /* 0x0023640000300800 */
[----:B01----:R-:W-:Y:S05]  /*18810*/  @!P0 BRA `(.L_x_24) ;  /* 0xfffffffc00e48947 */ /* 0x003fea000383ffff */
[----:B------:R-:W-:Y:S05]  /*18820*/  BRA `(.L_x_23) ;  /* 0xfffffec000207947 */ /* 0x000fea000383ffff */
.L_x_395:
[----:B------:R-:W-:Y:S01]  /*18830*/  BSSY B1, `(.L_x_430) ;  /* 0x0000006000017945 */ /* 0x000fe20003800000 */
[----:B------:R-:W-:-:S07]  /*18840*/  IMAD.MOV.U32 R2, RZ, RZ, -0x1 ;  /* 0xffffffffff027424 */ /* 0x000fce00078e00ff */
[----:B------:R-:W-:Y:S05]  /*18850*/  WARPSYNC.COLLECTIVE R2, `(.L_x_431) ;  /* 0x00000000020c7348 */ /* 0x000fea0003c00000 */
[----:B------:R-:W-:Y:S02]  /*18860*/  ELECT P1, UR62, PT ;  /* 0x00000000003e782f */ /* 0x000fe40003820000 */
[----:B------:R-:W-:Y:S01]  /*18870*/  MOV R2, UR62 ;  /* 0x0000003e00027c02 */ /* 0x000fe20008000f00 */
[----:B------:R-:W-:Y:S10]  /*18880*/  ENDCOLLECTIVE ;  /* 0x000000000000791b */ /* 0x000ff40003800000 */
.L_x_431:
[----:B------:R-:W-:Y:S05]  /*18890*/  BSYNC B1 ;  /* 0x0000000000017941 */ /* 0x000fea0003800000 */
.L_x_430:
[----:B------:R-:W-:Y:S05]  /*188a0*/  BRA `(.L_x_432) ;  /* 0xffffffe400fc7947 */ /* 0x000fea000383ffff */
.L_x_398:
[----:B0-----:R0:W1:Y:S02]  /*188b0*/  SYNCS.PHASECHK.TRANS64.TRYWAIT P1, [R14+URZ+0x98], R5 ;  /* 0x000098050e0075a7 */ /* 0x001064000802017f */
[----:B-1----:R-:W-:Y:S05]  /*188c0*/  @!P1 NANOSLEEP.SYNCS 0x989680 ;  /* 0x009896800000995d */ /* 0x002fea0003900000 */
[----:B------:R-:W1:Y:S02]  /*188d0*/  @!P1 SYNCS.PHASECHK.TRANS64 P1, [R14+URZ+0x98], R5 ;  /* 0x000098050e0095a7 */ /* 0x000e64000802007f */
[----:B-1----:R-:W-:Y:S05]  /*188e0*/  @!P1 BRA `(.L_x_398) ;  /* 0xfffffffc00f09947 */ /* 0x002fea000383ffff */
[----:B------:R-:W-:Y:S05]  /*188f0*/  BRA `(.L_x_433) ;  /* 0xffffffe800307947 */ /* 0x000fea000383ffff */
.L_x_407:
[----:B------:R-:W-:Y:S01]  /*18900*/  BSSY B0, `(.L_x_434) ;  /* 0x0000006000007945 */ /* 0x000fe20003800000 */
[----:B------:R-:W-:-:S07]  /*18910*/  IMAD.MOV.U32 R2, RZ, RZ, -0x1 ;  /* 0xffffffffff027424 */ /* 0x000fce00078e00ff */
[----:B------:R-:W-:Y:S05]  /*18920*/  WARPSYNC.COLLECTIVE R2, `(.L_x_435) ;  /* 0x00000000020c7348 */ /* 0x000fea0003c00000 */
[----:B------:R-:W-:Y:S02]  /*18930*/  ELECT P1, UR62, PT ;  /* 0x00000000003e782f */ /* 0x000fe40003820000 */
[----:B------:R-:W-:Y:S01]  /*18940*/  MOV R2, UR62 ;  /* 0x0000003e00027c02 */ /* 0x000fe20008000f00 */
[----:B------:R-:W-:Y:S10]  /*18950*/  ENDCOLLECTIVE ;  /* 0x000000000000791b */ /* 0x000ff40003800000 */
.L_x_435:
[----:B------:R-:W-:Y:S05]  /*18960*/  BSYNC B0 ;  /* 0x0000000000007941 */ /* 0x000fea0003800000 */
.L_x_434:
[----:B------:R-:W-:Y:S01]  /*18970*/  PLOP3.LUT P0, PT, P1, PT, PT, 0x80, 0x0 ;  /* 0x000000000000781c */ /* 0x000fe20000f0f070 */
[----:B------:R-:W-:-:S12]  /*18980*/  BRA `(.L_x_436) ;  /* 0xfffffff0009c7947 */ /* 0x000fd8000383ffff */
.L_x_411:
[----:B0-----:R0:W1:Y:S02]  /*18990*/  SYNCS.PHASECHK.TRANS64.TRYWAIT P0, [R7+URZ], R2 ;  /* 0x00000002070075a7 */ /* 0x001064000800017f */
[----:B-1----:R-:W-:Y:S05]  /*189a0*/  @!P0 NANOSLEEP.SYNCS 0x989680 ;  /* 0x009896800000895d */ /* 0x002fea0003900000 */
[----:B------:R-:W1:Y:S02]  /*189b0*/  @!P0 SYNCS.PHASECHK.TRANS64 P0, [R7+URZ], R2 ;  /* 0x00000002070085a7 */ /* 0x000e64000800007f */
[----:B-1----:R-:W-:Y:S05]  /*189c0*/  @!P0 BRA `(.L_x_411) ;  /* 0xfffffffc00f08947 */ /* 0x002fea000383ffff */
[----:B------:R-:W-:Y:S05]  /*189d0*/  BRA `(.L_x_437) ;  /* 0xfffffff000e07947 */ /* 0x000fea000383ffff */
.L_x_412:
[----:B0-----:R0:W1:Y:S02]  /*189e0*/  SYNCS.PHASECHK.TRANS64.TRYWAIT P0, [R9+URZ], R4 ;  /* 0x00000004090075a7 */ /* 0x001064000800017f */
[----:B-1----:R-:W-:Y:S05]  /*189f0*/  @!P0 NANOSLEEP.SYNCS 0x989680 ;  /* 0x009896800000895d */ /* 0x002fea0003900000 */
[----:B------:R-:W1:Y:S02]  /*18a00*/  @!P0 SYNCS.PHASECHK.TRANS64 P0, [R9+URZ], R4 ;  /* 0x00000004090085a7 */ /* 0x000e64000800007f */
[----:B-1----:R-:W-:Y:S05]  /*18a10*/  @!P0 BRA `(.L_x_412) ;  /* 0xfffffffc00f08947 */ /* 0x002fea000383ffff */
[----:B------:R-:W-:Y:S05]  /*18a20*/  BRA `(.L_x_438) ;  /* 0xfffffff000f07947 */ /* 0x000fea000383ffff */
.L_x_413:
[----:B0-----:R0:W1:Y:S02]  /*18a30*/  SYNCS.PHASECHK.TRANS64.TRYWAIT P0, [R6+URZ], R5 ;  /* 0x00000005060075a7 */ /* 0x001064000800017f */
[----:B-1----:R-:W-:Y:S05]  /*18a40*/  @!P0 NANOSLEEP.SYNCS 0x989680 ;  /* 0x009896800000895d */ /* 0x002fea0003900000 */
[----:B------:R-:W1:Y:S02]  /*18a50*/  @!P0 SYNCS.PHASECHK.TRANS64 P0, [R6+URZ], R5 ;  /* 0x00000005060085a7 */ /* 0x000e64000800007f */
[----:B-1----:R-:W-:Y:S05]  /*18a60*/  @!P0 BRA `(.L_x_413) ;  /* 0xfffffffc00f08947 */ /* 0x002fea000383ffff */
[----:B------:R-:W-:Y:S05]  /*18a70*/  BRA `(.L_x_439) ;  /* 0xfffffff400007947 */ /* 0x000fea000383ffff */
.L_x_414:
[----:B0-----:R0:W1:Y:S02]  /*18a80*/  SYNCS.PHASECHK.TRANS64.TRYWAIT P0, [R9+URZ], R4 ;  /* 0x00000004090075a7 */ /* 0x001064000800017f */
[----:B-1----:R-:W-:Y:S05]  /*18a90*/  @!P0 NANOSLEEP.SYNCS 0x989680 ;  /* 0x009896800000895d */ /* 0x002fea0003900000 */
[----:B------:R-:W1:Y:S02]  /*18aa0*/  @!P0 SYNCS.PHASECHK.TRANS64 P0, [R9+URZ], R4 ;  /* 0x00000004090085a7 */ /* 0x000e64000800007f */
[----:B-1----:R-:W-:Y:S05]  /*18ab0*/  @!P0 BRA `(.L_x_414) ;  /* 0xfffffffc00f08947 */ /* 0x002fea000383ffff */
[----:B------:R-:W-:Y:S05]  /*18ac0*/  BRA `(.L_x_440) ;  /* 0xfffffff400107947 */ /* 0x000fea000383ffff */
.L_x_415:
[----:B0-----:R0:W1:Y:S02]  /*18ad0*/  SYNCS.PHASECHK.TRANS64.TRYWAIT P0, [R6+URZ], R5 ;  /* 0x00000005060075a7 */ /* 0x001064000800017f */
[----:B-1----:R-:W-:Y:S05]  /*18ae0*/  @!P0 NANOSLEEP.SYNCS 0x989680 ;  /* 0x009896800000895d */ /* 0x002fea0003900000 */
[----:B------:R-:W1:Y:S02]  /*18af0*/  @!P0 SYNCS.PHASECHK.TRANS64 P0, [R6+URZ], R5 ;  /* 0x00000005060085a7 */ /* 0x000e64000800007f */
[----:B-1----:R-:W-:Y:S05]  /*18b00*/  @!P0 BRA `(.L_x_415) ;  /* 0xfffffffc00f08947 */ /* 0x002fea000383ffff */
[----:B------:R-:W-:Y:S05]  /*18b10*/  BRA `(.L_x_441) ;  /* 0xfffffff400207947 */ /* 0x000fea000383ffff */
.L_x_416:
[----:B0-----:R0:W1:Y:S02]  /*18b20*/  SYNCS.PHASECHK.TRANS64.TRYWAIT P0, [R9+URZ], R4 ;  /* 0x00000004090075a7 */ /* 0x001064000800017f */
[----:B-1----:R-:W-:Y:S05]  /*18b30*/  @!P0 NANOSLEEP.SYNCS 0x989680 ;  /* 0x009896800000895d */ /* 0x002fea0003900000 */
[----:B------:R-:W1:Y:S02]  /*18b40*/  @!P0 SYNCS.PHASECHK.TRANS64 P0, [R9+URZ], R4 ;  /* 0x00000004090085a7 */ /* 0x000e64000800007f */
[----:B-1----:R-:W-:Y:S05]  /*18b50*/  @!P0 BRA `(.L_x_416) ;  /* 0xfffffffc00f08947 */ /* 0x002fea000383ffff */
[----:B------:R-:W-:Y:S05]  /*18b60*/  BRA `(.L_x_442) ;  /* 0xfffffff400307947 */ /* 0x000fea000383ffff */
.L_x_417:
[----:B0-----:R0:W1:Y:S02]  /*18b70*/  SYNCS.PHASECHK.TRANS64.TRYWAIT P0, [R6+URZ], R5 ;  /* 0x00000005060075a7 */ /* 0x001064000800017f */
[----:B-1----:R-:W-:Y:S05]  /*18b80*/  @!P0 NANOSLEEP.SYNCS 0x989680 ;  /* 0x009896800000895d */ /* 0x002fea0003900000 */
[----:B------:R-:W1:Y:S02]  /*18b90*/  @!P0 SYNCS.PHASECHK.TRANS64 P0, [R6+URZ], R5 ;  /* 0x00000005060085a7 */ /* 0x000e64000800007f */
[----:B-1----:R-:W-:Y:S05]  /*18ba0*/  @!P0 BRA `(.L_x_417) ;  /* 0xfffffffc00f08947 */ /* 0x002fea000383ffff */
[----:B------:R-:W-:Y:S05]  /*18bb0*/  BRA `(.L_x_443) ;  /* 0xfffffff400407947 */ /* 0x000fea000383ffff */
.L_x_418:
[----:B0-----:R0:W1:Y:S02]  /*18bc0*/  SYNCS.PHASECHK.TRANS64.TRYWAIT P0, [R9+URZ], R4 ;  /* 0x00000004090075a7 */ /* 0x001064000800017f */
[----:B-1----:R-:W-:Y:S05]  /*18bd0*/  @!P0 NANOSLEEP.SYNCS 0x989680 ;  /* 0x009896800000895d */ /* 0x002fea0003900000 */
[----:B------:R-:W1:Y:S02]  /*18be0*/  @!P0 SYNCS.PHASECHK.TRANS64 P0, [R9+URZ], R4 ;  /* 0x00000004090085a7 */ /* 0x000e64000800007f */
[----:B-1----:R-:W-:Y:S05]  /*18bf0*/  @!P0 BRA `(.L_x_418) ;  /* 0xfffffffc00f08947 */ /* 0x002fea000383ffff */
[----:B------:R-:W-:Y:S05]  /*18c00*/  BRA `(.L_x_444) ;  /* 0xfffffff400507947 */ /* 0x000fea000383ffff */
.L_x_419:
[----:B0-----:R0:W1:Y:S02]  /*18c10*/  SYNCS.PHASECHK.TRANS64.TRYWAIT P0, [R6+URZ], R5 ;  /* 0x00000005060075a7 */ /* 0x001064000800017f */
[----:B-1----:R-:W-:Y:S05]  /*18c20*/  @!P0 NANOSLEEP.SYNCS 0x989680 ;  /* 0x009896800000895d */ /* 0x002fea0003900000 */
[----:B------:R-:W1:Y:S02]  /*18c30*/  @!P0 SYNCS.PHASECHK.TRANS64 P0, [R6+URZ], R5 ;  /* 0x00000005060085a7 */ /* 0x000e64000800007f */
[----:B-1----:R-:W-:Y:S05]  /*18c40*/  @!P0 BRA `(.L_x_419) ;  /* 0xfffffffc00f08947 */ /* 0x002fea000383ffff */
[----:B------:R-:W-:Y:S05]  /*18c50*/  BRA `(.L_x_445) ;  /* 0xfffffff400607947 */ /* 0x000fea000383ffff */
.L_x_420:
[----:B0-----:R0:W1:Y:S02]  /*18c60*/  SYNCS.PHASECHK.TRANS64.TRYWAIT P0, [R9+URZ], R4 ;  /* 0x00000004090075a7 */ /* 0x001064000800017f */
[----:B-1----:R-:W-:Y:S05]  /*18c70*/  @!P0 NANOSLEEP.SYNCS 0x989680 ;  /* 0x009896800000895d */ /* 0x002fea0003900000 */
[----:B------:R-:W1:Y:S02]  /*18c80*/  @!P0 SYNCS.PHASECHK.TRANS64 P0, [R9+URZ], R4 ;  /* 0x00000004090085a7 */ /* 0x000e64000800007f */
[----:B-1----:R-:W-:Y:S05]  /*18c90*/  @!P0 BRA `(.L_x_420) ;  /* 0xfffffffc00f08947 */ /* 0x002fea000383ffff */
[----:B------:R-:W-:Y:S05]  /*18ca0*/  BRA `(.L_x_446) ;  /* 0xfffffff400707947 */ /* 0x000fea000383ffff */
.L_x_421:
[----:B0-----:R0:W1:Y:S02]  /*18cb0*/  SYNCS.PHASECHK.TRANS64.TRYWAIT P0, [R6+URZ], R5 ;  /* 0x00000005060075a7 */ /* 0x001064000800017f */
[----:B-1----:R-:W-:Y:S05]  /*18cc0*/  @!P0 NANOSLEEP.SYNCS 0x989680 ;  /* 0x009896800000895d */ /* 0x002fea0003900000 */
[----:B------:R-:W1:Y:S02]  /*18cd0*/  @!P0 SYNCS.PHASECHK.TRANS64 P0, [R6+URZ], R5 ;  /* 0x00000005060085a7 */ /* 0x000e64000800007f */
[----:B-1----:R-:W-:Y:S05]  /*18ce0*/  @!P0 BRA `(.L_x_421) ;  /* 0xfffffffc00f08947 */ /* 0x002fea000383ffff */
[----:B------:R-:W-:Y:S05]  /*18cf0*/  BRA `(.L_x_447) ;  /* 0xfffffff400807947 */ /* 0x000fea000383ffff */
.L_x_422:
[----:B0-----:R0:W1:Y:S02]  /*18d00*/  SYNCS.PHASECHK.TRANS64.TRYWAIT P0, [R9+URZ], R4 ;  /* 0x00000004090075a7 */ /* 0x001064000800017f */
[----:B-1----:R-:W-:Y:S05]  /*18d10*/  @!P0 NANOSLEEP.SYNCS 0x989680 ;  /* 0x009896800000895d */ /* 0x002fea0003900000 */
[----:B------:R-:W1:Y:S02]  /*18d20*/  @!P0 SYNCS.PHASECHK.TRANS64 P0, [R9+URZ], R4 ;  /* 0x00000004090085a7 */ /* 0x000e64000800007f */
[----:B-1----:R-:W-:Y:S05]  /*18d30*/  @!P0 BRA `(.L_x_422) ;  /* 0xfffffffc00f08947 */ /* 0x002fea000383ffff */
[----:B------:R-:W-:Y:S05]  /*18d40*/  BRA `(.L_x_448) ;  /* 0xfffffff400907947 */ /* 0x000fea000383ffff */
.L_x_423:
[----:B0-----:R0:W1:Y:S02]  /*18d50*/  SYNCS.PHASECHK.TRANS64.TRYWAIT P0, [R6+URZ], R5 ;  /* 0x00000005060075a7 */ /* 0x001064000800017f */
[----:B-1----:R-:W-:Y:S05]  /*18d60*/  @!P0 NANOSLEEP.SYNCS 0x989680 ;  /* 0x009896800000895d */ /* 0x002fea0003900000 */
[----:B------:R-:W1:Y:S02]  /*18d70*/  @!P0 SYNCS.PHASECHK.TRANS64 P0, [R6+URZ], R5 ;  /* 0x00000005060085a7 */ /* 0x000e64000800007f */
[----:B-1----:R-:W-:Y:S05]  /*18d80*/  @!P0 BRA `(.L_x_423) ;  /* 0xfffffffc00f08947 */ /* 0x002fea000383ffff */
[----:B------:R-:W-:Y:S05]  /*18d90*/  BRA `(.L_x_449) ;  /* 0xfffffff400a07947 */ /* 0x000fea000383ffff */
.L_x_424:
[----:B0-----:R0:W1:Y:S02]  /*18da0*/  SYNCS.PHASECHK.TRANS64.TRYWAIT P0, [R9+URZ], R4 ;  /* 0x00000004090075a7 */ /* 0x001064000800017f */
[----:B-1----:R-:W-:Y:S05]  /*18db0*/  @!P0 NANOSLEEP.SYNCS 0x989680 ;  /* 0x009896800000895d */ /* 0x002fea0003900000 */
[----:B------:R-:W1:Y:S02]  /*18dc0*/  @!P0 SYNCS.PHASECHK.TRANS64 P0, [R9+URZ], R4 ;  /* 0x00000004090085a7 */ /* 0x000e64000800007f */
[----:B-1----:R-:W-:Y:S05]  /*18dd0*/  @!P0 BRA `(.L_x_424) ;  /* 0xfffffffc00f08947 */ /* 0x002fea000383ffff */
[----:B------:R-:W-:Y:S05]  /*18de0*/  BRA `(.L_x_450) ;  /* 0xfffffff400b07947 */ /* 0x000fea000383ffff */
.L_x_425:
[----:B0-----:R0:W1:Y:S02]  /*18df0*/  SYNCS.PHASECHK.TRANS64.TRYWAIT P0, [R6+URZ], R5 ;  /* 0x00000005060075a7 */ /* 0x001064000800017f */
[----:B-1----:R-:W-:Y:S05]  /*18e00*/  @!P0 NANOSLEEP.SYNCS 0x989680 ;  /* 0x009896800000895d */ /* 0x002fea0003900000 */
[----:B------:R-:W1:Y:S02]  /*18e10*/  @!P0 SYNCS.PHASECHK.TRANS64 P0, [R6+URZ], R5 ;  /* 0x00000005060085a7 */ /* 0x000e64000800007f */
[----:B-1----:R-:W-:Y:S05]  /*18e20*/  @!P0 BRA `(.L_x_425) ;  /* 0xfffffffc00f08947 */ /* 0x002fea000383ffff */
[----:B------:R-:W-:Y:S05]  /*18e30*/  BRA `(.L_x_451) ;  /* 0xfffffff400c07947 */ /* 0x000fea000383ffff */
.L_x_426:
[----:B0-----:R0:W1:Y:S02]  /*18e40*/  SYNCS.PHASECHK.TRANS64.TRYWAIT P0, [R9+URZ], R4 ;  /* 0x00000004090075a7 */ /* 0x001064000800017f */
[----:B-1----:R-:W-:Y:S05]  /*18e50*/  @!P0 NANOSLEEP.SYNCS 0x989680 ;  /* 0x009896800000895d */ /* 0x002fea0003900000 */
[----:B------:R-:W1:Y:S02]  /*18e60*/  @!P0 SYNCS.PHASECHK.TRANS64 P0, [R9+URZ], R4 ;  /* 0x00000004090085a7 */ /* 0x000e64000800007f */
[----:B-1----:R-:W-:Y:S05]  /*18e70*/  @!P0 BRA `(.L_x_426) ;  /* 0xfffffffc00f08947 */ /* 0x002fea000383ffff */
[----:B------:R-:W-:Y:S05]  /*18e80*/  BRA `(.L_x_452) ;  /* 0xfffffff400d07947 */ /* 0x000fea000383ffff */
.L_x_427:
[----:B0-----:R0:W1:Y:S02]  /*18e90*/  SYNCS.PHASECHK.TRANS64.TRYWAIT P0, [R6+URZ], R5 ;  /* 0x00000005060075a7 */ /* 0x001064000800017f */
[----:B-1----:R-:W-:Y:S05]  /*18ea0*/  @!P0 NANOSLEEP.SYNCS 0x989680 ;  /* 0x009896800000895d */ /* 0x002fea0003900000 */
[----:B------:R-:W1:Y:S02]  /*18eb0*/  @!P0 SYNCS.PHASECHK.TRANS64 P0, [R6+URZ], R5 ;  /* 0x00000005060085a7 */ /* 0x000e64000800007f */
[----:B-1----:R-:W-:Y:S05]  /*18ec0*/  @!P0 BRA `(.L_x_427) ;  /* 0xfffffffc00f08947 */ /* 0x002fea000383ffff */
[----:B------:R-:W-:Y:S05]  /*18ed0*/  BRA `(.L_x_453) ;  /* 0xfffffff400e07947 */ /* 0x000fea000383ffff */
.L_x_428:
[----:B-1----:R1:W2:Y:S02]  /*18ee0*/  SYNCS.PHASECHK.TRANS64.TRYWAIT P0, [R9+URZ], R4 ;  /* 0x00000004090075a7 */ /* 0x0022a4000800017f */
[----:B--2---:R-:W-:Y:S05]  /*18ef0*/  @!P0 NANOSLEEP.SYNCS 0x989680 ;  /* 0x009896800000895d */ /* 0x004fea0003900000 */
[----:B------:R-:W2:Y:S02]  /*18f00*/  @!P0 SYNCS.PHASECHK.TRANS64 P0, [R9+URZ], R4 ;  /* 0x00000004090085a7 */ /* 0x000ea4000800007f */
[----:B--2---:R-:W-:Y:S05]  /*18f10*/  @!P0 BRA `(.L_x_428) ;  /* 0xfffffffc00f08947 */ /* 0x004fea000383ffff */
[----:B------:R-:W-:Y:S05]  /*18f20*/  BRA `(.L_x_454) ;  /* 0xfffffff400e87947 */ /* 0x000fea000383ffff */
.L_x_455:
[----:B------:R-:W-:-:S00]  /*18f30*/  BRA `(.L_x_455) ;  /* 0xfffffffc00fc7947 */ /* 0x000fc0000383ffff */
[----:B------:R-:W-:-:S00]  /*18f40*/  NOP ;  /* 0x0000000000007918 */ /* 0x000fc00000000000 */
        /* <DEDUP_REMOVED lines=11> */
.L_x_456:


//--------------------- .nv.shared._ZN7cutlass13device_kernelINS_4gemm6kernel13GemmUniversalIN4cute5tupleIJiiiiEEENS1_10collective13CollectiveMmaINS1_37MainloopSm90TmaGmmaWarpSpecializedFP8ILi19ENS5_IJNS4_1CILi1EEESB_SB_EEENS1_35KernelTmaWarpSpecializedCooperativeEEENS5_IJNSA_ILi192EEENSA_ILi176EEENSA_ILi32EEEEEENS_12float_e4m3_tENS5_IJlSB_lEEESJ_SK_NS4_8TiledMMAINS4_8MMA_AtomIJNS4_4SM904GMMA30MMA_64x16x32_F32E4M3E4M3_SS_TNILNSO_7ScaleInE1ELSQ_1EEEEEENS4_6LayoutINS5_IJNSA_ILi2EEESB_SB_EEENS5_IJSB_NSA_ILi0EEESW_EEEEENS5_IJNS4_10UnderscoreESZ_SZ_EEEEENS4_13SM90_TMA_LOADENS4_14ComposedLayoutINS4_7SwizzleILi1ELi4ELi3EEENS4_18smem_ptr_flag_bitsILi8EEENST_INS5_IJNSA_ILi8EEESH_EEENS5_IJSH_SB_EEEEEEEvNS4_8identityES12_S1C_vS1D_EENS_8epilogue10collective6detail29Sm90TmaWarpSpecializedAdapterINS1G_15DefaultEpilogueISJ_SK_SK_NS1F_6thread17LinearCombinationISJ_Li1EffLNS1K_9ScaleType4KindE0ELNS_15FloatRoundStyleE2ESJ_EENS1_15EpilogueDefaultEEEEEvvEEEEvNT_6ParamsE --------------------------
	.section	.nv.shared._ZN7cutlass13device_kernelINS_4gemm6kernel13GemmUniversalIN4cute5tupleIJiiiiEEENS1_10collective13CollectiveMmaINS1_37MainloopSm90TmaGmmaWarpSpecializedFP8ILi19ENS5_IJNS4_1CILi1EEESB_SB_EEENS1_35KernelTmaWarpSpecializedCooperativeEEENS5_IJNSA_ILi192EEENSA_ILi176EEENSA_ILi32EEEEEENS_12float_e4m3_tENS5_IJlSB_lEEESJ_SK_NS4_8TiledMMAINS4_8MMA_AtomIJNS4_4SM904GMMA30MMA_64x16x32_F32E4M3E4M3_SS_TNILNSO_7ScaleInE1ELSQ_1EEEEEENS4_6LayoutINS5_IJNSA_ILi2EEESB_SB_EEENS5_IJSB_NSA_ILi0EEESW_EEEEENS5_IJNS4_10UnderscoreESZ_SZ_EEEEENS4_13SM90_TMA_LOADENS4_14ComposedLayoutINS4_7SwizzleILi1ELi4ELi3EEENS4_18smem_ptr_flag_bitsILi8EEENST_INS5_IJNSA_ILi8EEESH_EEENS5_IJSH_SB_EEEEEEEvNS4_8identityES12_S1C_vS1D_EENS_8epilogue10collective6detail29Sm90TmaWarpSpecializedAdapterINS1G_15DefaultEpilogueISJ_SK_SK_NS1F_6thread17LinearCombinationISJ_Li1EffLNS1K_9ScaleType4KindE0ELNS_15FloatRoundStyleE2ESJ_EENS1_15EpilogueDefaultEEEEEvvEEEEvNT_6ParamsE,"aw",@nobits
	.sectionflags	@""
	.align	16
	.zero		1024


//--------------------- .nv.shared.reserved.0     --------------------------
	.section	.nv.shared.reserved.0,"aw",@nobits
	.weak		__nv_reservedSMEM_offset_0_alias
	.size		__nv_reservedSMEM_offset_0_alias, 0, 0
	.other		__nv_reservedSMEM_offset_0_alias,@"STO_CUDA_RESERVED_SHARED STV_DEFAULT"
__nv_reservedSMEM_offset_0_alias:
	.zero		0


//--------------------- .nv.global                --------------------------
	.section	.nv.global,"aw",@nobits
.nv.global:
	.type		_ZN40_INTERNAL_497b3fd8_4_k_cu_f826d4d3_157634cute1_E,@object
	.size		_ZN40_INTERNAL_497b3fd8_4_k_cu_f826d4d3_157634cute1_E,(_ZN40_INTERNAL_497b3fd8_4_k_cu_f826d4d3_157634cuda3std3__45__cpo6cbeginE - _ZN40_INTERNAL_497b3fd8_4_k_cu_f826d4d3_157634cute1_E)
_ZN40_INTERNAL_497b3fd8_4_k_cu_f826d4d3_157634cute1_E:
	.zero		1
	.type		_ZN40_INTERNAL_497b3fd8_4_k_cu_f826d4d3_157634cuda3std3__45__cpo6cbeginE,@object
	.size		_ZN40_INTERNAL_497b3fd8_4_k_cu_f826d4d3_157634cuda3std3__45__cpo6cbeginE,(_ZN40_INTERNAL_497b3fd8_4_k_cu_f826d4d3_157634cuda3std3__48in_placeE - _ZN40_INTERNAL_497b3fd8_4_k_cu_f826d4d3_157634cuda3std3__45__cpo6cbeginE)
_ZN40_INTERNAL_497b3fd8_4_k_cu_f826d4d3_157634cuda3std3__45__cpo6cbeginE:
	.zero		1
	.type		_ZN40_INTERNAL_497b3fd8_4_k_cu_f826d4d3_157634cuda3std3__48in_placeE,@object
	.size		_ZN40_INTERNAL_497b3fd8_4_k_cu_f826d4d3_157634cuda3std3__48in_placeE,(_ZN40_INTERNAL_497b3fd8_4_k_cu_f826d4d3_157634cuda3std6ranges3__45__cpo9iter_moveE - _ZN40_INTERNAL_497b3fd8_4_k_cu_f826d4d3_157634cuda3std3__48in_placeE)
_ZN40_INTERNAL_497b3fd8_4_k_cu_f826d4d3_157634cuda3std3__48in_placeE:
	.zero		1
	.type		_ZN40_INTERNAL_497b3fd8_4_k_cu_f826d4d3_157634cuda3std6ranges3__45__cpo9iter_moveE,@object
	.size		_ZN40_INTERNAL_497b3fd8_4_k_cu_f826d4d3_157634cuda3std6ranges3__45__cpo9iter_moveE,(_ZN40_INTERNAL_497b3fd8_4_k_cu_f826d4d3_157634cuda3std3__45__cpo5beginE - _ZN40_INTERNAL_497b3fd8_4_k_cu_f826d4d3_157634cuda3std6ranges3__45__cpo9iter_moveE)
_ZN40_INTERNAL_497b3fd8_4_k_cu_f826d4d3_157634cuda3std6ranges3__45__cpo9iter_moveE:
	.zero		1
	.type		_ZN40_INTERNAL_497b3fd8_4_k_cu_f826d4d3_157634cuda3std3__45__cpo5beginE,@object
	.size		_ZN40_INTERNAL_497b3fd8_4_k_cu_f826d4d3_157634cuda3std3__45__cpo5beginE,(_ZN40_INTERNAL_497b3fd8_4_k_cu_f826d4d3_157634cuda3std3__442_GLOBAL__N__497b3fd8_4_k_cu_f826d4d3_157636ignoreE - _ZN40_INTERNAL_497b3fd8_4_k_cu_f826d4d3_157634cuda3std3__45__cpo5beginE)
_ZN40_INTERNAL_497b3fd8_4_k_cu_f826d4d3_157634cuda3std3__45__cpo5beginE:
	.zero		1
	.type		_ZN40_INTERNAL_497b3fd8_4_k_cu_f826d4d3_157634cuda3std3__442_GLOBAL__N__497b3fd8_4_k_cu_f826d4d3_157636ignoreE,@object
	.size		_ZN40_INTERNAL_497b3fd8_4_k_cu_f826d4d3_157634cuda3std3__442_GLOBAL__N__497b3fd8_4_k_cu_f826d4d3_157636ignoreE,(_ZN40_INTERNAL_497b3fd8_4_k_cu_f826d4d3_157634cute7productE - _ZN40_INTERNAL_497b3fd8_4_k_cu_f826d4d3_157634cuda3std3__442_GLOBAL__N__497b3fd8_4_k_cu_f826d4d3_157636ignoreE)
_ZN40_INTERNAL_497b3fd8_4_k_cu_f826d4d3_157634cuda3std3__442_GLOBAL__N__497b3fd8_4_k_cu_f826d4d3_157636ignoreE:
	.zero		1
	.type		_ZN40_INTERNAL_497b3fd8_4_k_cu_f826d4d3_157634cute7productE,@object
	.size		_ZN40_INTERNAL_497b3fd8_4_k_cu_f826d4d3_157634cute7productE,(_ZN40_INTERNAL_497b3fd8_4_k_cu_f826d4d3_157634cuda3std3__45__cpo3endE - _ZN40_INTERNAL_497b3fd8_4_k_cu_f826d4d3_157634cute7productE)
_ZN40_INTERNAL_497b3fd8_4_k_cu_f826d4d3_157634cute7productE:
	.zero		1
	.type		_ZN40_INTERNAL_497b3fd8_4_k_cu_f826d4d3_157634cuda3std3__45__cpo3endE,@object
	.size		_ZN40_INTERNAL_497b3fd8_4_k_cu_f826d4d3_157634cuda3std3__45__cpo3endE,(_ZN40_INTERNAL_497b3fd8_4_k_cu_f826d4d3_157634cuda3std3__419piecewise_constructE - _ZN40_INTERNAL_497b3fd8_4_k_cu_f826d4d3_157634cuda3std3__45__cpo3endE)
_ZN40_INTERNAL_497b3fd8_4_k_cu_f826d4d3_157634cuda3std3__45__cpo3endE:
	.zero		1
	.type		_ZN40_INTERNAL_497b3fd8_4_k_cu_f826d4d3_157634cuda3std3__419piecewise_constructE,@object
	.size		_ZN40_INTERNAL_497b3fd8_4_k_cu_f826d4d3_157634cuda3std3__419piecewise_constructE,(_ZN40_INTERNAL_497b3fd8_4_k_cu_f826d4d3_157634cuda3std3__45__cpo4cendE - _ZN40_INTERNAL_497b3fd8_4_k_cu_f826d4d3_157634cuda3std3__419piecewise_constructE)
_ZN40_INTERNAL_497b3fd8_4_k_cu_f826d4d3_157634cuda3std3__419piecewise_constructE:
	.zero		1
	.type		_ZN40_INTERNAL_497b3fd8_4_k_cu_f826d4d3_157634cuda3std3__45__cpo4cendE,@object
	.size		_ZN40_INTERNAL_497b3fd8_4_k_cu_f826d4d3_157634cuda3std3__45__cpo4cendE,(_ZN40_INTERNAL_497b3fd8_4_k_cu_f826d4d3_157634cuda3std6ranges3__45__cpo4swapE - _ZN40_INTERNAL_497b3fd8_4_k_cu_f826d4d3_157634cuda3std3__45__cpo4cendE)
_ZN40_INTERNAL_497b3fd8_4_k_cu_f826d4d3_157634cuda3std3__45__cpo4cendE:
	.zero		1
	.type		_ZN40_INTERNAL_497b3fd8_4_k_cu_f826d4d3_157634cuda3std6ranges3__45__cpo4swapE,@object
	.size		_ZN40_INTERNAL_497b3fd8_4_k_cu_f826d4d3_157634cuda3std6ranges3__45__cpo4swapE,(.L_7 - _ZN40_INTERNAL_497b3fd8_4_k_cu_f826d4d3_157634cuda3std6ranges3__45__cpo4swapE)
_ZN40_INTERNAL_497b3fd8_4_k_cu_f826d4d3_157634cuda3std6ranges3__45__cpo4swapE:
	.zero		1
.L_7:


//--------------------- .nv.constant0._ZN7cutlass13device_kernelINS_4gemm6kernel13GemmUniversalIN4cute5tupleIJiiiiEEENS1_10collective13CollectiveMmaINS1_37MainloopSm90TmaGmmaWarpSpecializedFP8ILi19ENS5_IJNS4_1CILi1EEESB_SB_EEENS1_35KernelTmaWarpSpecializedCooperativeEEENS5_IJNSA_ILi192EEENSA_ILi176EEENSA_ILi32EEEEEENS_12float_e4m3_tENS5_IJlSB_lEEESJ_SK_NS4_8TiledMMAINS4_8MMA_AtomIJNS4_4SM904GMMA30MMA_64x16x32_F32E4M3E4M3_SS_TNILNSO_7ScaleInE1ELSQ_1EEEEEENS4_6LayoutINS5_IJNSA_ILi2EEESB_SB_EEENS5_IJSB_NSA_ILi0EEESW_EEEEENS5_IJNS4_10UnderscoreESZ_SZ_EEEEENS4_13SM90_TMA_LOADENS4_14ComposedLayoutINS4_7SwizzleILi1ELi4ELi3EEENS4_18smem_ptr_flag_bitsILi8EEENST_INS5_IJNSA_ILi8EEESH_EEENS5_IJSH_SB_EEEEEEEvNS4_8identityES12_S1C_vS1D_EENS_8epilogue10collective6detail29Sm90TmaWarpSpecializedAdapterINS1G_15DefaultEpilogueISJ_SK_SK_NS1F_6thread17LinearCombinationISJ_Li1EffLNS1K_9ScaleType4KindE0ELNS_15FloatRoundStyleE2ESJ_EENS1_15EpilogueDefaultEEEEEvvEEEEvNT_6ParamsE --------------------------
	.section	.nv.constant0._ZN7cutlass13device_kernelINS_4gemm6kernel13GemmUniversalIN4cute5tupleIJiiiiEEENS1_10collective13CollectiveMmaINS1_37MainloopSm90TmaGmmaWarpSpecializedFP8ILi19ENS5_IJNS4_1CILi1EEESB_SB_EEENS1_35KernelTmaWarpSpecializedCooperativeEEENS5_IJNSA_ILi192EEENSA_ILi176EEENSA_ILi32EEEEEENS_12float_e4m3_tENS5_IJlSB_lEEESJ_SK_NS4_8TiledMMAINS4_8MMA_AtomIJNS4_4SM904GMMA30MMA_64x16x32_F32E4M3E4M3_SS_TNILNSO_7ScaleInE1ELSQ_1EEEEEENS4_6LayoutINS5_IJNSA_ILi2EEESB_SB_EEENS5_IJSB_NSA_ILi0EEESW_EEEEENS5_IJNS4_10UnderscoreESZ_SZ_EEEEENS4_13SM90_TMA_LOADENS4_14ComposedLayoutINS4_7SwizzleILi1ELi4ELi3EEENS4_18smem_ptr_flag_bitsILi8EEENST_INS5_IJNSA_ILi8EEESH_EEENS5_IJSH_SB_EEEEEEEvNS4_8identityES12_S1C_vS1D_EENS_8epilogue10collective6detail29Sm90TmaWarpSpecializedAdapterINS1G_15DefaultEpilogueISJ_SK_SK_NS1F_6thread17LinearCombinationISJ_Li1EffLNS1K_9ScaleType4KindE0ELNS_15FloatRoundStyleE2ESJ_EENS1_15EpilogueDefaultEEEEEvvEEEEvNT_6ParamsE,"a",@progbits
	.sectionflags	@""
	.align	4
.nv.constant0._ZN7cutlass13device_kernelINS_4gemm6kernel13GemmUniversalIN4cute5tupleIJiiiiEEENS1_10collective13CollectiveMmaINS1_37MainloopSm90TmaGmmaWarpSpecializedFP8ILi19ENS5_IJNS4_1CILi1EEESB_SB_EEENS1_35KernelTmaWarpSpecializedCooperativeEEENS5_IJNSA_ILi192EEENSA_ILi176EEENSA_ILi32EEEEEENS_12float_e4m3_tENS5_IJlSB_lEEESJ_SK_NS4_8TiledMMAINS4_8MMA_AtomIJNS4_4SM904GMMA30MMA_64x16x32_F32E4M3E4M3_SS_TNILNSO_7ScaleInE1ELSQ_1EEEEEENS4_6LayoutINS5_IJNSA_ILi2EEESB_SB_EEENS5_IJSB_NSA_ILi0EEESW_EEEEENS5_IJNS4_10UnderscoreESZ_SZ_EEEEENS4_13SM90_TMA_LOADENS4_14ComposedLayoutINS4_7SwizzleILi1ELi4ELi3EEENS4_18smem_ptr_flag_bitsILi8EEENST_INS5_IJNSA_ILi8EEESH_EEENS5_IJSH_SB_EEEEEEEvNS4_8identityES12_S1C_vS1D_EENS_8epilogue10collective6detail29Sm90TmaWarpSpecializedAdapterINS1G_15DefaultEpilogueISJ_SK_SK_NS1F_6thread17LinearCombinationISJ_Li1EffLNS1K_9ScaleType4KindE0ELNS_15FloatRoundStyleE2ESJ_EENS1_15EpilogueDefaultEEEEEvvEEEEvNT_6ParamsE:
	.zero		1664


//--------------------- SYMBOLS --------------------------

	.type		.nv.reservedSmem.offset0,@object
	.size		.nv.reservedSmem.offset0,0x4
